	.target	sm_100a

	.elftype	@"ET_EXEC"


//--------------------- .note.nv.tkinfo           --------------------------
	.section	.note.nv.tkinfo,"",@"SHT_NOTE"
	.sectionflags	@"SHF_NOTE_NV_TKINFO"
	.tkinfo
        /*0018*/ 	.word	0x00000002
        /*0030*/ 	.string	""
        /*0030*/ 	.string	"ptxas"
        /*0030*/ 	.string	"Cuda compilation tools, release 13.0, V13.0.88"
        /*0030*/ 	.string	"Build cuda_13.0.r13.0/compiler.36424714_0"
        /*0030*/ 	.string	"-arch sm_100a -m 64 "



//--------------------- .note.nv.cuinfo           --------------------------
	.section	.note.nv.cuinfo,"",@"SHT_NOTE"
	.sectionflags	@"SHF_NOTE_NV_CUINFO"
        /*0018*/ 	.short	0x0002
        /*001a*/ 	.short	0x0064
        /*001c*/ 	.short	0x0082
	.zero		2


//--------------------- .nv.info                  --------------------------
	.section	.nv.info,"",@"SHT_CUDA_INFO"
	.align	4


	//----- nvinfo : EIATTR_REGCOUNT
	.align		4
        /*0000*/ 	.byte	0x04, 0x2f
        /*0002*/ 	.short	(.L_20 - .L_19)
	.align		4
.L_19:
        /*0004*/ 	.word	index@(_ZN7cutlass13device_kernelINS_4gemm6kernel13GemmUniversalIN4cute5tupleIJiiiiEEENS1_10collective13CollectiveMmaINS1_35MainloopSm100TmaUmmaWarpSpecializedILi7ELi2ELi2ENS5_IJNS4_1CILi1EEESB_SB_EEEEENS5_IJNSA_ILi128EEENSA_ILi256EEENSA_ILi64EEEEEENS_12float_e4m3_tENS5_IJlSB_lEEESI_SJ_NS4_8TiledMMAINS4_8MMA_AtomIJNS4_10MMA_TraitsINS4_19SM100_MMA_F8F6F4_SSEJSI_SI_fSE_SF_NS4_17integral_constantINS4_4UMMA5MajorELSQ_0EEESR_NSO_INSP_7ScaleInELSS_0EEEST_EEEEEENS4_6LayoutISC_NS5_IJNSA_ILi0EEESX_SX_EEEEENS5_IJNS4_10UnderscoreES10_S10_EEEEENS4_13SM90_TMA_LOADENS4_14ComposedLayoutINS4_7SwizzleILi2ELi4ELi3EEENS4_18smem_ptr_flag_bitsILi8EEENSW_INS5_IJNSA_ILi8EEESG_EEENS5_IJSG_SB_EEEEEEEvNS4_8identityES13_S1D_vS1E_EENS_8epilogue10collective18CollectiveEpilogueINS1G_23Sm100TmaWarpSpecializedILi4ELi2ELi64ELb0ELb0EEEJSH_NS5_IJNSW_ISE_SB_EENSW_ISG_SB_EEEEESI_SJ_SI_SJ_NS1G_6fusion15FusionCallbacksIS1K_NS1O_23LinCombPerRowBiasEltActINS1G_6thread4ReLuESI_fSI_SI_fLi16ELNS_15FloatRoundStyleE2EEESH_S1N_JEEENS4_5SM1004TMEM4LOAD26SM100_TMEM_LOAD_32dp32b64xES13_S1D_NS4_39AutoVectorizingCopyWithAssumedAlignmentILi128EEENS4_14SM90_TMA_STOREES1D_S21_S21_EEEvvEEEEvNT_6ParamsE)
        /*0008*/ 	.word	0x000000ca


	//----- nvinfo : EIATTR_FRAME_SIZE
	.align		4
.L_20:
        /*000c*/ 	.byte	0x04, 0x11
        /*000e*/ 	.short	(.L_22 - .L_21)
	.align		4
.L_21:
        /*0010*/ 	.word	index@($__internal_2_$__cuda_sm10x_tcgen05_guardrail_trap_unallocated_columns_being_dealloced)
        /*0014*/ 	.word	0x00000000


	//----- nvinfo : EIATTR_FRAME_SIZE
	.align		4
.L_22:
        /*0018*/ 	.byte	0x04, 0x11
        /*001a*/ 	.short	(.L_24 - .L_23)
	.align		4
.L_23:
        /*001c*/ 	.word	index@($__internal_1_$__cuda_sm10x_tcgen05_guardrail_trap_phase_invalid_during_alloc)
        /*0020*/ 	.word	0x00000000


	//----- nvinfo : EIATTR_FRAME_SIZE
	.align		4
.L_24:
        /*0024*/ 	.byte	0x04, 0x11
        /*0026*/ 	.short	(.L_26 - .L_25)
	.align		4
.L_25:
        /*0028*/ 	.word	index@($__internal_0_$__cuda_sm10x_tcgen05_guardrail_trap_col_being_dealloced_not_returned_by_alloc)
        /*002c*/ 	.word	0x00000000


	//----- nvinfo : EIATTR_FRAME_SIZE
	.align		4
.L_26:
        /*0030*/ 	.byte	0x04, 0x11
        /*0032*/ 	.short	(.L_28 - .L_27)
	.align		4
.L_27:
        /*0034*/ 	.word	index@(_ZN7cutlass13device_kernelINS_4gemm6kernel13GemmUniversalIN4cute5tupleIJiiiiEEENS1_10collective13CollectiveMmaINS1_35MainloopSm100TmaUmmaWarpSpecializedILi7ELi2ELi2ENS5_IJNS4_1CILi1EEESB_SB_EEEEENS5_IJNSA_ILi128EEENSA_ILi256EEENSA_ILi64EEEEEENS_12float_e4m3_tENS5_IJlSB_lEEESI_SJ_NS4_8TiledMMAINS4_8MMA_AtomIJNS4_10MMA_TraitsINS4_19SM100_MMA_F8F6F4_SSEJSI_SI_fSE_SF_NS4_17integral_constantINS4_4UMMA5MajorELSQ_0EEESR_NSO_INSP_7ScaleInELSS_0EEEST_EEEEEENS4_6LayoutISC_NS5_IJNSA_ILi0EEESX_SX_EEEEENS5_IJNS4_10UnderscoreES10_S10_EEEEENS4_13SM90_TMA_LOADENS4_14ComposedLayoutINS4_7SwizzleILi2ELi4ELi3EEENS4_18smem_ptr_flag_bitsILi8EEENSW_INS5_IJNSA_ILi8EEESG_EEENS5_IJSG_SB_EEEEEEEvNS4_8identityES13_S1D_vS1E_EENS_8epilogue10collective18CollectiveEpilogueINS1G_23Sm100TmaWarpSpecializedILi4ELi2ELi64ELb0ELb0EEEJSH_NS5_IJNSW_ISE_SB_EENSW_ISG_SB_EEEEESI_SJ_SI_SJ_NS1G_6fusion15FusionCallbacksIS1K_NS1O_23LinCombPerRowBiasEltActINS1G_6thread4ReLuESI_fSI_SI_fLi16ELNS_15FloatRoundStyleE2EEESH_S1N_JEEENS4_5SM1004TMEM4LOAD26SM100_TMEM_LOAD_32dp32b64xES13_S1D_NS4_39AutoVectorizingCopyWithAssumedAlignmentILi128EEENS4_14SM90_TMA_STOREES1D_S21_S21_EEEvvEEEEvNT_6ParamsE)
        /*0038*/ 	.word	0x00000000


	//----- nvinfo : EIATTR_MIN_STACK_SIZE
	.align		4
.L_28:
        /*003c*/ 	.byte	0x04, 0x12
        /*003e*/ 	.short	(.L_30 - .L_29)
	.align		4
.L_29:
        /*0040*/ 	.word	index@(_ZN7cutlass13device_kernelINS_4gemm6kernel13GemmUniversalIN4cute5tupleIJiiiiEEENS1_10collective13CollectiveMmaINS1_35MainloopSm100TmaUmmaWarpSpecializedILi7ELi2ELi2ENS5_IJNS4_1CILi1EEESB_SB_EEEEENS5_IJNSA_ILi128EEENSA_ILi256EEENSA_ILi64EEEEEENS_12float_e4m3_tENS5_IJlSB_lEEESI_SJ_NS4_8TiledMMAINS4_8MMA_AtomIJNS4_10MMA_TraitsINS4_19SM100_MMA_F8F6F4_SSEJSI_SI_fSE_SF_NS4_17integral_constantINS4_4UMMA5MajorELSQ_0EEESR_NSO_INSP_7ScaleInELSS_0EEEST_EEEEEENS4_6LayoutISC_NS5_IJNSA_ILi0EEESX_SX_EEEEENS5_IJNS4_10UnderscoreES10_S10_EEEEENS4_13SM90_TMA_LOADENS4_14ComposedLayoutINS4_7SwizzleILi2ELi4ELi3EEENS4_18smem_ptr_flag_bitsILi8EEENSW_INS5_IJNSA_ILi8EEESG_EEENS5_IJSG_SB_EEEEEEEvNS4_8identityES13_S1D_vS1E_EENS_8epilogue10collective18CollectiveEpilogueINS1G_23Sm100TmaWarpSpecializedILi4ELi2ELi64ELb0ELb0EEEJSH_NS5_IJNSW_ISE_SB_EENSW_ISG_SB_EEEEESI_SJ_SI_SJ_NS1G_6fusion15FusionCallbacksIS1K_NS1O_23LinCombPerRowBiasEltActINS1G_6thread4ReLuESI_fSI_SI_fLi16ELNS_15FloatRoundStyleE2EEESH_S1N_JEEENS4_5SM1004TMEM4LOAD26SM100_TMEM_LOAD_32dp32b64xES13_S1D_NS4_39AutoVectorizingCopyWithAssumedAlignmentILi128EEENS4_14SM90_TMA_STOREES1D_S21_S21_EEEvvEEEEvNT_6ParamsE)
        /*0044*/ 	.word	0x00000000
.L_30:


//--------------------- .nv.compat                --------------------------
	.section	.nv.compat,"",@"SHT_CUDA_COMPAT_INFO"
	.align	4
        /*0000*/ 	.byte	0x02, 0x09, 0x01, 0x00, 0x02, 0x02, 0x02, 0x00, 0x02, 0x05, 0x05, 0x00, 0x03, 0x07, 0x01, 0x01
        /*0010*/ 	.byte	0x02, 0x03, 0x01, 0x00, 0x02, 0x06, 0x01, 0x00, 0x04, 0x0b, 0x08, 0x00, 0x09, 0x00, 0x00, 0x00
        /*0020*/ 	.byte	0x00, 0x00, 0x00, 0x00


//--------------------- .nv.info._ZN7cutlass13device_kernelINS_4gemm6kernel13GemmUniversalIN4cute5tupleIJiiiiEEENS1_10collective13CollectiveMmaINS1_35MainloopSm100TmaUmmaWarpSpecializedILi7ELi2ELi2ENS5_IJNS4_1CILi1EEESB_SB_EEEEENS5_IJNSA_ILi128EEENSA_ILi256EEENSA_ILi64EEEEEENS_12float_e4m3_tENS5_IJlSB_lEEESI_SJ_NS4_8TiledMMAINS4_8MMA_AtomIJNS4_10MMA_TraitsINS4_19SM100_MMA_F8F6F4_SSEJSI_SI_fSE_SF_NS4_17integral_constantINS4_4UMMA5MajorELSQ_0EEESR_NSO_INSP_7ScaleInELSS_0EEEST_EEEEEENS4_6LayoutISC_NS5_IJNSA_ILi0EEESX_SX_EEEEENS5_IJNS4_10UnderscoreES10_S10_EEEEENS4_13SM90_TMA_LOADENS4_14ComposedLayoutINS4_7SwizzleILi2ELi4ELi3EEENS4_18smem_ptr_flag_bitsILi8EEENSW_INS5_IJNSA_ILi8EEESG_EEENS5_IJSG_SB_EEEEEEEvNS4_8identityES13_S1D_vS1E_EENS_8epilogue10collective18CollectiveEpilogueINS1G_23Sm100TmaWarpSpecializedILi4ELi2ELi64ELb0ELb0EEEJSH_NS5_IJNSW_ISE_SB_EENSW_ISG_SB_EEEEESI_SJ_SI_SJ_NS1G_6fusion15FusionCallbacksIS1K_NS1O_23LinCombPerRowBiasEltActINS1G_6thread4ReLuESI_fSI_SI_fLi16ELNS_15FloatRoundStyleE2EEESH_S1N_JEEENS4_5SM1004TMEM4LOAD26SM100_TMEM_LOAD_32dp32b64xES13_S1D_NS4_39AutoVectorizingCopyWithAssumedAlignmentILi128EEENS4_14SM90_TMA_STOREES1D_S21_S21_EEEvvEEEEvNT_6ParamsE --------------------------
	.section	.nv.info._ZN7cutlass13device_kernelINS_4gemm6kernel13GemmUniversalIN4cute5tupleIJiiiiEEENS1_10collective13CollectiveMmaINS1_35MainloopSm100TmaUmmaWarpSpecializedILi7ELi2ELi2ENS5_IJNS4_1CILi1EEESB_SB_EEEEENS5_IJNSA_ILi128EEENSA_ILi256EEENSA_ILi64EEEEEENS_12float_e4m3_tENS5_IJlSB_lEEESI_SJ_NS4_8TiledMMAINS4_8MMA_AtomIJNS4_10MMA_TraitsINS4_19SM100_MMA_F8F6F4_SSEJSI_SI_fSE_SF_NS4_17integral_constantINS4_4UMMA5MajorELSQ_0EEESR_NSO_INSP_7ScaleInELSS_0EEEST_EEEEEENS4_6LayoutISC_NS5_IJNSA_ILi0EEESX_SX_EEEEENS5_IJNS4_10UnderscoreES10_S10_EEEEENS4_13SM90_TMA_LOADENS4_14ComposedLayoutINS4_7SwizzleILi2ELi4ELi3EEENS4_18smem_ptr_flag_bitsILi8EEENSW_INS5_IJNSA_ILi8EEESG_EEENS5_IJSG_SB_EEEEEEEvNS4_8identityES13_S1D_vS1E_EENS_8epilogue10collective18CollectiveEpilogueINS1G_23Sm100TmaWarpSpecializedILi4ELi2ELi64ELb0ELb0EEEJSH_NS5_IJNSW_ISE_SB_EENSW_ISG_SB_EEEEESI_SJ_SI_SJ_NS1G_6fusion15FusionCallbacksIS1K_NS1O_23LinCombPerRowBiasEltActINS1G_6thread4ReLuESI_fSI_SI_fLi16ELNS_15FloatRoundStyleE2EEESH_S1N_JEEENS4_5SM1004TMEM4LOAD26SM100_TMEM_LOAD_32dp32b64xES13_S1D_NS4_39AutoVectorizingCopyWithAssumedAlignmentILi128EEENS4_14SM90_TMA_STOREES1D_S21_S21_EEEvvEEEEvNT_6ParamsE,"",@"SHT_CUDA_INFO"
	.sectionflags	@""
	.align	4


	//----- nvinfo : EIATTR_CUDA_API_VERSION
	.align		4
        /*0000*/ 	.byte	0x04, 0x37
        /*0002*/ 	.short	(.L_32 - .L_31)
.L_31:
        /*0004*/ 	.word	0x00000082


	//----- nvinfo : EIATTR_KPARAM_INFO
	.align		4
.L_32:
        /*0008*/ 	.byte	0x04, 0x17
        /*000a*/ 	.short	(.L_34 - .L_33)
.L_33:
        /*000c*/ 	.word	0x00000000
        /*0010*/ 	.short	0x0000
        /*0012*/ 	.short	0x0000
        /*0014*/ 	.byte	0x00, 0xf0, 0x01, 0x20


	//----- nvinfo : EIATTR_AT_ENTRY_FRAGMENTS
	.align		4
.L_34:
        /*0018*/ 	.byte	0x04, 0x4f
        /*001a*/ 	.short	(.L_36 - .L_35)


	//   ....[0]....
.L_35:
        /*001c*/ 	.word	0x00000006


	//----- nvinfo : EIATTR_RESERVED_SMEM_USED
	.align		4
.L_36:
        /*0020*/ 	.byte	0x01, 0x41
	.zero		2


	//----- nvinfo : EIATTR_SPARSE_MMA_MASK
	.align		4
        /*0024*/ 	.byte	0x03, 0x50
        /*0026*/ 	.short	0x0000


	//----- nvinfo : EIATTR_TCGEN05_1CTA_USED
	.align		4
        /*0028*/ 	.byte	0x01, 0x51
	.zero		2


	//----- nvinfo : EIATTR_MAXREG_COUNT
	.align		4
        /*002c*/ 	.byte	0x03, 0x1b
        /*002e*/ 	.short	0x00ff


	//----- nvinfo : EIATTR_NUM_BARRIERS
	.align		4
        /*0030*/ 	.byte	0x02, 0x4c
        /*0032*/ 	.byte	0x07
	.zero		1


	//----- nvinfo : EIATTR_EXTERNS
	.align		4
        /*0034*/ 	.byte	0x04, 0x0f
        /*0036*/ 	.short	(.L_38 - .L_37)


	//   ....[0]....
	.align		4
.L_37:
        /*0038*/ 	.word	index@(__assertfail)


	//----- nvinfo : EIATTR_MERCURY_ISA_VERSION
	.align		4
.L_38:
        /*003c*/ 	.byte	0x03, 0x5f
        /*003e*/ 	.short	0x0101


	//----- nvinfo : EIATTR_INT_WARP_WIDE_INSTR_OFFSETS
	.align		4
        /*0040*/ 	.byte	0x04, 0x31
        /*0042*/ 	.short	(.L_40 - .L_39)


	//   ....[0]....
.L_39:
        /*0044*/ 	.word	0x00001dc0


	//   ....[1]....
        /*0048*/ 	.word	0x000037b0


	//   ....[2]....
        /*004c*/ 	.word	0x000037e0


	//   ....[3]....
        /*0050*/ 	.word	0x00003830


	//   ....[4]....
        /*0054*/ 	.word	0x00004150


	//   ....[5]....
        /*0058*/ 	.word	0x000041b0


	//   ....[6]....
        /*005c*/ 	.word	0x00004290


	//   ....[7]....
        /*0060*/ 	.word	0x00004300


	//   ....[8]....
        /*0064*/ 	.word	0x00004410


	//   ....[9]....
        /*0068*/ 	.word	0x000044a0


	//   ....[10]....
        /*006c*/ 	.word	0x00004670


	//   ....[11]....
        /*0070*/ 	.word	0x000047d0


	//   ....[12]....
        /*0074*/ 	.word	0x000057b0


	//----- nvinfo : EIATTR_COOP_GROUP_MASK_REGIDS
	.align		4
.L_40:
        /*0078*/ 	.byte	0x04, 0x29
        /*007a*/ 	.short	(.L_42 - .L_41)


	//   ....[0]....
.L_41:
        /*007c*/ 	.word	0xffffffff


	//   ....[1]....
        /*0080*/ 	.word	0xffffffff


	//   ....[2]....
        /*0084*/ 	.word	0xffffffff


	//   ....[3]....
        /*0088*/ 	.word	0xffffffff


	//   ....[4]....
        /*008c*/ 	.word	0xffffffff


	//   ....[5]....
        /*0090*/ 	.word	0xffffffff


	//   ....[6]....
        /*0094*/ 	.word	0xffffffff


	//   ....[7]....
        /*0098*/ 	.word	0xffffffff


	//   ....[8]....
        /*009c*/ 	.word	0xffffffff


	//   ....[9]....
        /*00a0*/ 	.word	0xffffffff


	//   ....[10]....
        /*00a4*/ 	.word	0xffffffff


	//   ....[11]....
        /*00a8*/ 	.word	0xffffffff


	//   ....[12]....
        /*00ac*/ 	.word	0xffffffff


	//----- nvinfo : EIATTR_COOP_GROUP_INSTR_OFFSETS
	.align		4
.L_42:
        /*00b0*/ 	.byte	0x04, 0x28
        /*00b2*/ 	.short	(.L_44 - .L_43)


	//   ....[0]....
.L_43:
        /*00b4*/ 	.word	0x00000090


	//   ....[1]....
        /*00b8*/ 	.word	0x000004a0


	//   ....[2]....
        /*00bc*/ 	.word	0x00000670


	//   ....[3]....
        /*00c0*/ 	.word	0x00000810


	//   ....[4]....
        /*00c4*/ 	.word	0x00000910


	//   ....[5]....
        /*00c8*/ 	.word	0x00000a80


	//   ....[6]....
        /*00cc*/ 	.word	0x00000be0


	//   ....[7]....
        /*00d0*/ 	.word	0x00001ca0


	//   ....[8]....
        /*00d4*/ 	.word	0x00002c30


	//   ....[9]....
        /*00d8*/ 	.word	0x00002e40


	//   ....[10]....
        /*00dc*/ 	.word	0x00002e70


	//   ....[11]....
        /*00e0*/ 	.word	0x000036a0


	//   ....[12]....
        /*00e4*/ 	.word	0x000038d0


	//----- nvinfo : EIATTR_VRC_CTA_INIT_COUNT
	.align		4
.L_44:
        /*00e8*/ 	.byte	0x02, 0x4a
        /*00ea*/ 	.byte	0x80
	.zero		1


	//----- nvinfo : EIATTR_SYSCALL_OFFSETS
	.align		4
        /*00ec*/ 	.byte	0x04, 0x46
        /*00ee*/ 	.short	(.L_46 - .L_45)


	//   ....[0]....
.L_45:
        /*00f0*/ 	.word	0x00005290


	//   ....[1]....
        /*00f4*/ 	.word	0x000053d0


	//   ....[2]....
        /*00f8*/ 	.word	0x00005e20


	//   ....[3]....
        /*00fc*/ 	.word	0x00007450


	//   ....[4]....
        /*0100*/ 	.word	0x00008a10


	//   ....[5]....
        /*0104*/ 	.word	0x00009ff0


	//----- nvinfo : EIATTR_MBARRIER_INSTR_OFFSETS
	.align		4
.L_46:
        /*0108*/ 	.byte	0x04, 0x39
        /*010a*/ 	.short	(.L_48 - .L_47)


	//   ....[0]....
.L_47:
        /*010c*/ 	.word	0x00000580
        /*0110*/ 	.word	0x000000ff
        /*0114*/ 	.word	0x00000000
        /*0118*/ 	.short	0x0100
        /*011a*/ 	.byte	0x05
	.zero		1


	//   ....[1]....
        /*011c*/ 	.word	0x00000590
        /*0120*/ 	.word	0x000000ff
        /*0124*/ 	.word	0x00000038
        /*0128*/ 	.short	0x0100
        /*012a*/ 	.byte	0x05
	.zero		1


	//   ....[2]....
        /*012c*/ 	.word	0x000005a0
        /*0130*/ 	.word	0x000000ff
        /*0134*/ 	.word	0x00000008
        /*0138*/ 	.short	0x0100
        /*013a*/ 	.byte	0x05
	.zero		1


	//   ....[3]....
        /*013c*/ 	.word	0x000005b0
        /*0140*/ 	.word	0x000000ff
        /*0144*/ 	.word	0x00000040
        /*0148*/ 	.short	0x0100
        /*014a*/ 	.byte	0x05
	.zero		1


	//   ....[4]....
        /*014c*/ 	.word	0x000005c0
        /*0150*/ 	.word	0x000000ff
        /*0154*/ 	.word	0x00000010
        /*0158*/ 	.short	0x0100
        /*015a*/ 	.byte	0x05
	.zero		1


	//   ....[5]....
        /*015c*/ 	.word	0x000005d0
        /*0160*/ 	.word	0x000000ff
        /*0164*/ 	.word	0x00000048
        /*0168*/ 	.short	0x0100
        /*016a*/ 	.byte	0x05
	.zero		1


	//   ....[6]....
        /*016c*/ 	.word	0x000005e0
        /*0170*/ 	.word	0x000000ff
        /*0174*/ 	.word	0x00000018
        /*0178*/ 	.short	0x0100
        /*017a*/ 	.byte	0x05
	.zero		1


	//   ....[7]....
        /*017c*/ 	.word	0x000005f0
        /*0180*/ 	.word	0x000000ff
        /*0184*/ 	.word	0x00000050
        /*0188*/ 	.short	0x0100
        /*018a*/ 	.byte	0x05
	.zero		1


	//   ....[8]....
        /*018c*/ 	.word	0x00000600
        /*0190*/ 	.word	0x000000ff
        /*0194*/ 	.word	0x00000020
        /*0198*/ 	.short	0x0100
        /*019a*/ 	.byte	0x05
	.zero		1


	//   ....[9]....
        /*019c*/ 	.word	0x00000610
        /*01a0*/ 	.word	0x000000ff
        /*01a4*/ 	.word	0x00000058
        /*01a8*/ 	.short	0x0100
        /*01aa*/ 	.byte	0x05
	.zero		1


	//   ....[10]....
        /*01ac*/ 	.word	0x00000620
        /*01b0*/ 	.word	0x000000ff
        /*01b4*/ 	.word	0x00000028
        /*01b8*/ 	.short	0x0100
        /*01ba*/ 	.byte	0x05
	.zero		1


	//   ....[11]....
        /*01bc*/ 	.word	0x00000630
        /*01c0*/ 	.word	0x000000ff
        /*01c4*/ 	.word	0x00000060
        /*01c8*/ 	.short	0x0100
        /*01ca*/ 	.byte	0x05
	.zero		1


	//   ....[12]....
        /*01cc*/ 	.word	0x00000640
        /*01d0*/ 	.word	0x000000ff
        /*01d4*/ 	.word	0x00000030
        /*01d8*/ 	.short	0x0100
        /*01da*/ 	.byte	0x05
	.zero		1


	//   ....[13]....
        /*01dc*/ 	.word	0x00000650
        /*01e0*/ 	.word	0x000000ff
        /*01e4*/ 	.word	0x00000068
        /*01e8*/ 	.short	0x0100
        /*01ea*/ 	.byte	0x05
	.zero		1


	//   ....[14]....
        /*01ec*/ 	.word	0x00000780
        /*01f0*/ 	.word	0x000000ff
        /*01f4*/ 	.word	0x00000070
        /*01f8*/ 	.short	0x0100
        /*01fa*/ 	.byte	0x07
	.zero		1


	//   ....[15]....
        /*01fc*/ 	.word	0x00000790
        /*0200*/ 	.word	0x000000ff
        /*0204*/ 	.word	0x00000090
        /*0208*/ 	.short	0x0100
        /*020a*/ 	.byte	0x07
	.zero		1


	//   ....[16]....
        /*020c*/ 	.word	0x000007a0
        /*0210*/ 	.word	0x000000ff
        /*0214*/ 	.word	0x00000078
        /*0218*/ 	.short	0x0100
        /*021a*/ 	.byte	0x07
	.zero		1


	//   ....[17]....
        /*021c*/ 	.word	0x000007b0
        /*0220*/ 	.word	0x000000ff
        /*0224*/ 	.word	0x00000098
        /*0228*/ 	.short	0x0100
        /*022a*/ 	.byte	0x07
	.zero		1


	//   ....[18]....
        /*022c*/ 	.word	0x000007c0
        /*0230*/ 	.word	0x000000ff
        /*0234*/ 	.word	0x00000080
        /*0238*/ 	.short	0x0100
        /*023a*/ 	.byte	0x07
	.zero		1


	//   ....[19]....
        /*023c*/ 	.word	0x000007d0
        /*0240*/ 	.word	0x000000ff
        /*0244*/ 	.word	0x000000a0
        /*0248*/ 	.short	0x0100
        /*024a*/ 	.byte	0x07
	.zero		1


	//   ....[20]....
        /*024c*/ 	.word	0x000007e0
        /*0250*/ 	.word	0x000000ff
        /*0254*/ 	.word	0x00000088
        /*0258*/ 	.short	0x0100
        /*025a*/ 	.byte	0x07
	.zero		1


	//   ....[21]....
        /*025c*/ 	.word	0x000007f0
        /*0260*/ 	.word	0x000000ff
        /*0264*/ 	.word	0x000000a8
        /*0268*/ 	.short	0x0100
        /*026a*/ 	.byte	0x07
	.zero		1


	//   ....[22]....
        /*026c*/ 	.word	0x000008e0
        /*0270*/ 	.word	0x000000ff
        /*0274*/ 	.word	0x000000b0
        /*0278*/ 	.short	0x0100
        /*027a*/ 	.byte	0x05
	.zero		1


	//   ....[23]....
        /*027c*/ 	.word	0x000008f0
        /*0280*/ 	.word	0x000000ff
        /*0284*/ 	.word	0x000000b8
        /*0288*/ 	.short	0x0100
        /*028a*/ 	.byte	0x05
	.zero		1


	//   ....[24]....
        /*028c*/ 	.word	0x00000a30
        /*0290*/ 	.word	0x000000ff
        /*0294*/ 	.word	0x000000c0
        /*0298*/ 	.short	0x0100
        /*029a*/ 	.byte	0x05
	.zero		1


	//   ....[25]....
        /*029c*/ 	.word	0x00000a40
        /*02a0*/ 	.word	0x000000ff
        /*02a4*/ 	.word	0x000000d0
        /*02a8*/ 	.short	0x0100
        /*02aa*/ 	.byte	0x05
	.zero		1


	//   ....[26]....
        /*02ac*/ 	.word	0x00000a50
        /*02b0*/ 	.word	0x000000ff
        /*02b4*/ 	.word	0x000000c8
        /*02b8*/ 	.short	0x0100
        /*02ba*/ 	.byte	0x05
	.zero		1


	//   ....[27]....
        /*02bc*/ 	.word	0x00000a60
        /*02c0*/ 	.word	0x000000ff
        /*02c4*/ 	.word	0x000000d8
        /*02c8*/ 	.short	0x0100
        /*02ca*/ 	.byte	0x05
	.zero		1


	//   ....[28]....
        /*02cc*/ 	.word	0x00000b90
        /*02d0*/ 	.word	0x000000ff
        /*02d4*/ 	.word	0x000000e0
        /*02d8*/ 	.short	0x0100
        /*02da*/ 	.byte	0x07
	.zero		1


	//   ....[29]....
        /*02dc*/ 	.word	0x00000ba0
        /*02e0*/ 	.word	0x000000ff
        /*02e4*/ 	.word	0x000000f0
        /*02e8*/ 	.short	0x0100
        /*02ea*/ 	.byte	0x07
	.zero		1


	//   ....[30]....
        /*02ec*/ 	.word	0x00000bb0
        /*02f0*/ 	.word	0x000000ff
        /*02f4*/ 	.word	0x000000e8
        /*02f8*/ 	.short	0x0100
        /*02fa*/ 	.byte	0x07
	.zero		1


	//   ....[31]....
        /*02fc*/ 	.word	0x00000bc0
        /*0300*/ 	.word	0x000000ff
        /*0304*/ 	.word	0x000000f8
        /*0308*/ 	.short	0x0100
        /*030a*/ 	.byte	0x07
	.zero		1


	//   ....[32]....
        /*030c*/ 	.word	0x00000cb0
        /*0310*/ 	.word	0x000000ff
        /*0314*/ 	.word	0x00000100
        /*0318*/ 	.short	0x0100
        /*031a*/ 	.byte	0x05
	.zero		1


	//   ....[33]....
        /*031c*/ 	.word	0x00000cc0
        /*0320*/ 	.word	0x000000ff
        /*0324*/ 	.word	0x00000110
        /*0328*/ 	.short	0x0100
        /*032a*/ 	.byte	0x05
	.zero		1


	//   ....[34]....
        /*032c*/ 	.word	0x00000cd0
        /*0330*/ 	.word	0x000000ff
        /*0334*/ 	.word	0x00000108
        /*0338*/ 	.short	0x0100
        /*033a*/ 	.byte	0x05
	.zero		1


	//   ....[35]....
        /*033c*/ 	.word	0x00000ce0
        /*0340*/ 	.word	0x000000ff
        /*0344*/ 	.word	0x00000118
        /*0348*/ 	.short	0x0100
        /*034a*/ 	.byte	0x05
	.zero		1


	//   ....[36]....
        /*034c*/ 	.word	0x00001590
        /*0350*/ 	.word	0x00000002
        /*0354*/ 	.word	0x00000110
        /*0358*/ 	.short	0x010a
        /*035a*/ 	.byte	0xff
	.zero		1


	//   ....[37]....
        /*035c*/ 	.word	0x000015c0
        /*0360*/ 	.word	0x00000002
        /*0364*/ 	.word	0x00000100
        /*0368*/ 	.short	0x0101
        /*036a*/ 	.byte	0xff
	.zero		1


	//   ....[38]....
        /*036c*/ 	.word	0x00001690
        /*0370*/ 	.word	0x000000ff
        /*0374*/ 	.word	0x00000038
        /*0378*/ 	.short	0x010a
        /*037a*/ 	.byte	0x08
	.zero		1


	//   ....[39]....
        /*037c*/ 	.word	0x00001730
        /*0380*/ 	.word	0x000000ff
        /*0384*/ 	.word	0x00000038
        /*0388*/ 	.short	0x010a
        /*038a*/ 	.byte	0x21
	.zero		1


	//   ....[40]....
        /*038c*/ 	.word	0x00001880
        /*0390*/ 	.word	0x000000ff
        /*0394*/ 	.word	0x00000038
        /*0398*/ 	.short	0x010a
        /*039a*/ 	.byte	0x08
	.zero		1


	//   ....[41]....
        /*039c*/ 	.word	0x000019b0
        /*03a0*/ 	.word	0x000000ff
        /*03a4*/ 	.word	0x000000b8
        /*03a8*/ 	.short	0x0101
        /*03aa*/ 	.byte	0x04
	.zero		1


	//   ....[42]....
        /*03ac*/ 	.word	0x000019c0
        /*03b0*/ 	.word	0x000000ff
        /*03b4*/ 	.word	0x00000038
        /*03b8*/ 	.short	0x010a
        /*03ba*/ 	.byte	0x08
	.zero		1


	//   ....[43]....
        /*03bc*/ 	.word	0x00001a40
        /*03c0*/ 	.word	0x000000ff
        /*03c4*/ 	.word	0x00000038
        /*03c8*/ 	.short	0x010a
        /*03ca*/ 	.byte	0x11
	.zero		1


	//   ....[44]....
        /*03cc*/ 	.word	0x00001b90
        /*03d0*/ 	.word	0x000000ff
        /*03d4*/ 	.word	0x00000038
        /*03d8*/ 	.short	0x010a
        /*03da*/ 	.byte	0x08
	.zero		1


	//   ....[45]....
        /*03dc*/ 	.word	0x00001cd0
        /*03e0*/ 	.word	0x00000002
        /*03e4*/ 	.word	0x000000c0
        /*03e8*/ 	.short	0x010a
        /*03ea*/ 	.byte	0xff
	.zero		1


	//   ....[46]....
        /*03ec*/ 	.word	0x00001d90
        /*03f0*/ 	.word	0x00000002
        /*03f4*/ 	.word	0x00000000
        /*03f8*/ 	.short	0x0101
        /*03fa*/ 	.byte	0xff
	.zero		1


	//   ....[47]....
        /*03fc*/ 	.word	0x000022f0
        /*0400*/ 	.word	0x000000ff
        /*0404*/ 	.word	0x00000000
        /*0408*/ 	.short	0x010a
        /*040a*/ 	.byte	0x05
	.zero		1


	//   ....[48]....
        /*040c*/ 	.word	0x00002380
        /*0410*/ 	.word	0x000000ff
        /*0414*/ 	.word	0x00000000
        /*0418*/ 	.short	0x010a
        /*041a*/ 	.byte	0x05
	.zero		1


	//   ....[49]....
        /*041c*/ 	.word	0x00002410
        /*0420*/ 	.word	0x000000ff
        /*0424*/ 	.word	0x00000000
        /*0428*/ 	.short	0x010a
        /*042a*/ 	.byte	0x05
	.zero		1


	//   ....[50]....
        /*042c*/ 	.word	0x000024a0
        /*0430*/ 	.word	0x000000ff
        /*0434*/ 	.word	0x00000000
        /*0438*/ 	.short	0x010a
        /*043a*/ 	.byte	0x05
	.zero		1


	//   ....[51]....
        /*043c*/ 	.word	0x00002530
        /*0440*/ 	.word	0x000000ff
        /*0444*/ 	.word	0x00000000
        /*0448*/ 	.short	0x010a
        /*044a*/ 	.byte	0x05
	.zero		1


	//   ....[52]....
        /*044c*/ 	.word	0x000025c0
        /*0450*/ 	.word	0x000000ff
        /*0454*/ 	.word	0x00000000
        /*0458*/ 	.short	0x010a
        /*045a*/ 	.byte	0x05
	.zero		1


	//   ....[53]....
        /*045c*/ 	.word	0x00002660
        /*0460*/ 	.word	0x00000000
        /*0464*/ 	.word	0x00000000
        /*0468*/ 	.short	0x010a
        /*046a*/ 	.byte	0xff
	.zero		1


	//   ....[54]....
        /*046c*/ 	.word	0x00002780
        /*0470*/ 	.word	0x00000000
        /*0474*/ 	.word	0x00000100
        /*0478*/ 	.short	0x010a
        /*047a*/ 	.byte	0xff
	.zero		1


	//   ....[55]....
        /*047c*/ 	.word	0x000027f0
        /*0480*/ 	.word	0x00000000
        /*0484*/ 	.word	0x00000000
        /*0488*/ 	.short	0x0101
        /*048a*/ 	.byte	0xff
	.zero		1


	//   ....[56]....
        /*048c*/ 	.word	0x00002810
        /*0490*/ 	.word	0x000000ff
        /*0494*/ 	.word	0x000000d0
        /*0498*/ 	.short	0x010a
        /*049a*/ 	.byte	0x05
	.zero		1


	//   ....[57]....
        /*049c*/ 	.word	0x00002930
        /*04a0*/ 	.word	0x00000000
        /*04a4*/ 	.word	0x000000c0
        /*04a8*/ 	.short	0x010a
        /*04aa*/ 	.byte	0xff
	.zero		1


	//   ....[58]....
        /*04ac*/ 	.word	0x00002a30
        /*04b0*/ 	.word	0x00000000
        /*04b4*/ 	.word	0x00000000
        /*04b8*/ 	.short	0x0101
        /*04ba*/ 	.byte	0xff
	.zero		1


	//   ....[59]....
        /*04bc*/ 	.word	0x00002ac0
        /*04c0*/ 	.word	0x000000ff
        /*04c4*/ 	.word	0x000000d0
        /*04c8*/ 	.short	0x0106
        /*04ca*/ 	.byte	0x05
	.zero		1


	//   ....[60]....
        /*04cc*/ 	.word	0x00002ae0
        /*04d0*/ 	.word	0x000000ff
        /*04d4*/ 	.word	0x000000d0
        /*04d8*/ 	.short	0x010a
        /*04da*/ 	.byte	0x05
	.zero		1


	//   ....[61]....
        /*04dc*/ 	.word	0x00002b70
        /*04e0*/ 	.word	0x000000ff
        /*04e4*/ 	.word	0x000000d0
        /*04e8*/ 	.short	0x0106
        /*04ea*/ 	.byte	0x04
	.zero		1


	//   ....[62]....
        /*04ec*/ 	.word	0x00002bb0
        /*04f0*/ 	.word	0x00000000
        /*04f4*/ 	.word	0x000000d0
        /*04f8*/ 	.short	0x010a
        /*04fa*/ 	.byte	0xff
	.zero		1


	//   ....[63]....
        /*04fc*/ 	.word	0x000030b0
        /*0500*/ 	.word	0x00000000
        /*0504*/ 	.word	0x000000c0
        /*0508*/ 	.short	0x010a
        /*050a*/ 	.byte	0xff
	.zero		1


	//   ....[64]....
        /*050c*/ 	.word	0x000031c0
        /*0510*/ 	.word	0x00000003
        /*0514*/ 	.word	0x00000000
        /*0518*/ 	.short	0x0101
        /*051a*/ 	.byte	0xff
	.zero		1


	//   ....[65]....
        /*051c*/ 	.word	0x000031d0
        /*0520*/ 	.word	0x000000ff
        /*0524*/ 	.word	0x00000000
        /*0528*/ 	.short	0x010a
        /*052a*/ 	.byte	0x04
	.zero		1


	//   ....[66]....
        /*052c*/ 	.word	0x000031f0
        /*0530*/ 	.word	0x000000ff
        /*0534*/ 	.word	0x000000f0
        /*0538*/ 	.short	0x010a
        /*053a*/ 	.byte	0x08
	.zero		1


	//   ....[67]....
        /*053c*/ 	.word	0x000032c0
        /*0540*/ 	.word	0x000000ff
        /*0544*/ 	.word	0x00000000
        /*0548*/ 	.short	0x010a
        /*054a*/ 	.byte	0x07
	.zero		1


	//   ....[68]....
        /*054c*/ 	.word	0x00003400
        /*0550*/ 	.word	0x000000ff
        /*0554*/ 	.word	0x00000000
        /*0558*/ 	.short	0x010a
        /*055a*/ 	.byte	0x04
	.zero		1


	//   ....[69]....
        /*055c*/ 	.word	0x000035f0
        /*0560*/ 	.word	0x000000ff
        /*0564*/ 	.word	0x00000000
        /*0568*/ 	.short	0x010a
        /*056a*/ 	.byte	0x05
	.zero		1


	//   ....[70]....
        /*056c*/ 	.word	0x00003680
        /*0570*/ 	.word	0x000000ff
        /*0574*/ 	.word	0x00000000
        /*0578*/ 	.short	0x010a
        /*057a*/ 	.byte	0x07
	.zero		1


	//   ....[71]....
        /*057c*/ 	.word	0x00003b00
        /*0580*/ 	.word	0x00000000
        /*0584*/ 	.word	0x000000c0
        /*0588*/ 	.short	0x010a
        /*058a*/ 	.byte	0xff
	.zero		1


	//   ....[72]....
        /*058c*/ 	.word	0x00003bc0
        /*0590*/ 	.word	0x00000000
        /*0594*/ 	.word	0x00000000
        /*0598*/ 	.short	0x0101
        /*059a*/ 	.byte	0xff
	.zero		1


	//   ....[73]....
        /*059c*/ 	.word	0x00003ee0
        /*05a0*/ 	.word	0x000000ff
        /*05a4*/ 	.word	0x000000b8
        /*05a8*/ 	.short	0x010a
        /*05aa*/ 	.byte	0x06
	.zero		1


	//   ....[74]....
        /*05ac*/ 	.word	0x000040d0
        /*05b0*/ 	.word	0x000000ff
        /*05b4*/ 	.word	0x00000090
        /*05b8*/ 	.short	0x010a
        /*05ba*/ 	.byte	0x06
	.zero		1


	//   ....[75]....
        /*05bc*/ 	.word	0x00004240
        /*05c0*/ 	.word	0x000000ff
        /*05c4*/ 	.word	0x00000070
        /*05c8*/ 	.short	0x010b
        /*05ca*/ 	.byte	0x06
	.zero		1


	//   ....[76]....
        /*05cc*/ 	.word	0x00004250
        /*05d0*/ 	.word	0x000000ff
        /*05d4*/ 	.word	0x00000000
        /*05d8*/ 	.short	0x0101
        /*05da*/ 	.byte	0x08
	.zero		1


	//   ....[77]....
        /*05dc*/ 	.word	0x00004260
        /*05e0*/ 	.word	0x000000ff
        /*05e4*/ 	.word	0x00000098
        /*05e8*/ 	.short	0x010a
        /*05ea*/ 	.byte	0x06
	.zero		1


	//   ....[78]....
        /*05ec*/ 	.word	0x000043b0
        /*05f0*/ 	.word	0x000000ff
        /*05f4*/ 	.word	0x00000078
        /*05f8*/ 	.short	0x010b
        /*05fa*/ 	.byte	0x06
	.zero		1


	//   ....[79]....
        /*05fc*/ 	.word	0x000043c0
        /*0600*/ 	.word	0x000000ff
        /*0604*/ 	.word	0x00000000
        /*0608*/ 	.short	0x0101
        /*060a*/ 	.byte	0x08
	.zero		1


	//   ....[80]....
        /*060c*/ 	.word	0x000043d0
        /*0610*/ 	.word	0x000000ff
        /*0614*/ 	.word	0x000000a0
        /*0618*/ 	.short	0x010a
        /*061a*/ 	.byte	0x06
	.zero		1


	//   ....[81]....
        /*061c*/ 	.word	0x00004550
        /*0620*/ 	.word	0x000000ff
        /*0624*/ 	.word	0x00000080
        /*0628*/ 	.short	0x010b
        /*062a*/ 	.byte	0x06
	.zero		1


	//   ....[82]....
        /*062c*/ 	.word	0x00004590
        /*0630*/ 	.word	0x000000ff
        /*0634*/ 	.word	0x00000000
        /*0638*/ 	.short	0x0101
        /*063a*/ 	.byte	0x08
	.zero		1


	//   ....[83]....
        /*063c*/ 	.word	0x000045d0
        /*0640*/ 	.word	0x000000ff
        /*0644*/ 	.word	0x000000a8
        /*0648*/ 	.short	0x010a
        /*064a*/ 	.byte	0x06
	.zero		1


	//   ....[84]....
        /*064c*/ 	.word	0x00004810
        /*0650*/ 	.word	0x000000ff
        /*0654*/ 	.word	0x00000088
        /*0658*/ 	.short	0x010b
        /*065a*/ 	.byte	0x06
	.zero		1


	//   ....[85]....
        /*065c*/ 	.word	0x00004830
        /*0660*/ 	.word	0x000000ff
        /*0664*/ 	.word	0x00000000
        /*0668*/ 	.short	0x0101
        /*066a*/ 	.byte	0x07
	.zero		1


	//   ....[86]....
        /*066c*/ 	.word	0x00004860
        /*0670*/ 	.word	0x000000ff
        /*0674*/ 	.word	0x00000090
        /*0678*/ 	.short	0x010a
        /*067a*/ 	.byte	0x06
	.zero		1


	//   ....[87]....
        /*067c*/ 	.word	0x00004880
        /*0680*/ 	.word	0x000000ff
        /*0684*/ 	.word	0x00000098
        /*0688*/ 	.short	0x010a
        /*068a*/ 	.byte	0x06
	.zero		1


	//   ....[88]....
        /*068c*/ 	.word	0x000048a0
        /*0690*/ 	.word	0x000000ff
        /*0694*/ 	.word	0x000000a0
        /*0698*/ 	.short	0x010a
        /*069a*/ 	.byte	0x06
	.zero		1


	//   ....[89]....
        /*069c*/ 	.word	0x000048e0
        /*06a0*/ 	.word	0x00000000
        /*06a4*/ 	.word	0x000000a8
        /*06a8*/ 	.short	0x010a
        /*06aa*/ 	.byte	0xff
	.zero		1


	//   ....[90]....
        /*06ac*/ 	.word	0x00004c60
        /*06b0*/ 	.word	0x00000000
        /*06b4*/ 	.word	0x000000c0
        /*06b8*/ 	.short	0x010a
        /*06ba*/ 	.byte	0xff
	.zero		1


	//   ....[91]....
        /*06bc*/ 	.word	0x00004d70
        /*06c0*/ 	.word	0x00000000
        /*06c4*/ 	.word	0x00000000
        /*06c8*/ 	.short	0x0101
        /*06ca*/ 	.byte	0xff
	.zero		1


	//   ....[92]....
        /*06cc*/ 	.word	0x000058b0
        /*06d0*/ 	.word	0x00000000
        /*06d4*/ 	.word	0x00000070
        /*06d8*/ 	.short	0x010a
        /*06da*/ 	.byte	0xff
	.zero		1


	//   ....[93]....
        /*06dc*/ 	.word	0x000059b0
        /*06e0*/ 	.word	0x000000c1
        /*06e4*/ 	.word	0x000000e0
        /*06e8*/ 	.short	0x010a
        /*06ea*/ 	.byte	0xff
	.zero		1


	//   ....[94]....
        /*06ec*/ 	.word	0x00005b30
        /*06f0*/ 	.word	0x00000000
        /*06f4*/ 	.word	0x00000070
        /*06f8*/ 	.short	0x010a
        /*06fa*/ 	.byte	0xff
	.zero		1


	//   ....[95]....
        /*06fc*/ 	.word	0x00005c70
        /*0700*/ 	.word	0x00000000
        /*0704*/ 	.word	0x00000000
        /*0708*/ 	.short	0x0101
        /*070a*/ 	.byte	0xff
	.zero		1


	//   ....[96]....
        /*070c*/ 	.word	0x00005cf0
        /*0710*/ 	.word	0x000000c1
        /*0714*/ 	.word	0x000000e0
        /*0718*/ 	.short	0x010a
        /*071a*/ 	.byte	0xff
	.zero		1


	//   ....[97]....
        /*071c*/ 	.word	0x000070a0
        /*0720*/ 	.word	0x00000000
        /*0724*/ 	.word	0x00000070
        /*0728*/ 	.short	0x010a
        /*072a*/ 	.byte	0xff
	.zero		1


	//   ....[98]....
        /*072c*/ 	.word	0x00007170
        /*0730*/ 	.word	0x00000000
        /*0734*/ 	.word	0x00000070
        /*0738*/ 	.short	0x010a
        /*073a*/ 	.byte	0xff
	.zero		1


	//   ....[99]....
        /*073c*/ 	.word	0x000072c0
        /*0740*/ 	.word	0x00000000
        /*0744*/ 	.word	0x00000000
        /*0748*/ 	.short	0x0101
        /*074a*/ 	.byte	0xff
	.zero		1


	//   ....[100]....
        /*074c*/ 	.word	0x00008660
        /*0750*/ 	.word	0x00000000
        /*0754*/ 	.word	0x00000070
        /*0758*/ 	.short	0x010a
        /*075a*/ 	.byte	0xff
	.zero		1


	//   ....[101]....
        /*075c*/ 	.word	0x00008730
        /*0760*/ 	.word	0x00000000
        /*0764*/ 	.word	0x00000070
        /*0768*/ 	.short	0x010a
        /*076a*/ 	.byte	0xff
	.zero		1


	//   ....[102]....
        /*076c*/ 	.word	0x00008880
        /*0770*/ 	.word	0x00000000
        /*0774*/ 	.word	0x00000000
        /*0778*/ 	.short	0x0101
        /*077a*/ 	.byte	0xff
	.zero		1


	//   ....[103]....
        /*077c*/ 	.word	0x00009c50
        /*0780*/ 	.word	0x00000000
        /*0784*/ 	.word	0x00000070
        /*0788*/ 	.short	0x010a
        /*078a*/ 	.byte	0xff
	.zero		1


	//   ....[104]....
        /*078c*/ 	.word	0x00009d20
        /*0790*/ 	.word	0x00000000
        /*0794*/ 	.word	0x00000070
        /*0798*/ 	.short	0x010a
        /*079a*/ 	.byte	0xff
	.zero		1


	//   ....[105]....
        /*079c*/ 	.word	0x00009e70
        /*07a0*/ 	.word	0x00000000
        /*07a4*/ 	.word	0x00000000
        /*07a8*/ 	.short	0x0101
        /*07aa*/ 	.byte	0xff
	.zero		1


	//   ....[106]....
        /*07ac*/ 	.word	0x0000a3b0
        /*07b0*/ 	.word	0x000000ff
        /*07b4*/ 	.word	0x00000000
        /*07b8*/ 	.short	0x0101
        /*07ba*/ 	.byte	0x05
	.zero		1


	//   ....[107]....
        /*07bc*/ 	.word	0x0000b300
        /*07c0*/ 	.word	0x00000002
        /*07c4*/ 	.word	0x00000110
        /*07c8*/ 	.short	0x010a
        /*07ca*/ 	.byte	0xff
	.zero		1


	//   ....[108]....
        /*07cc*/ 	.word	0x0000b360
        /*07d0*/ 	.word	0x00000002
        /*07d4*/ 	.word	0x00000038
        /*07d8*/ 	.short	0x010a
        /*07da*/ 	.byte	0xff
	.zero		1


	//   ....[109]....
        /*07dc*/ 	.word	0x0000b3c0
        /*07e0*/ 	.word	0x00000002
        /*07e4*/ 	.word	0x00000038
        /*07e8*/ 	.short	0x010a
        /*07ea*/ 	.byte	0xff
	.zero		1


	//   ....[110]....
        /*07ec*/ 	.word	0x0000b410
        /*07f0*/ 	.word	0x00000002
        /*07f4*/ 	.word	0x000000c0
        /*07f8*/ 	.short	0x010a
        /*07fa*/ 	.byte	0xff
	.zero		1


	//   ....[111]....
        /*07fc*/ 	.word	0x0000b470
        /*0800*/ 	.word	0x00000000
        /*0804*/ 	.word	0x00000000
        /*0808*/ 	.short	0x010a
        /*080a*/ 	.byte	0xff
	.zero		1


	//   ....[112]....
        /*080c*/ 	.word	0x0000b4d0
        /*0810*/ 	.word	0x00000000
        /*0814*/ 	.word	0x00000000
        /*0818*/ 	.short	0x010a
        /*081a*/ 	.byte	0xff
	.zero		1


	//   ....[113]....
        /*081c*/ 	.word	0x0000b530
        /*0820*/ 	.word	0x00000000
        /*0824*/ 	.word	0x00000000
        /*0828*/ 	.short	0x010a
        /*082a*/ 	.byte	0xff
	.zero		1


	//   ....[114]....
        /*082c*/ 	.word	0x0000b590
        /*0830*/ 	.word	0x00000000
        /*0834*/ 	.word	0x00000000
        /*0838*/ 	.short	0x010a
        /*083a*/ 	.byte	0xff
	.zero		1


	//   ....[115]....
        /*083c*/ 	.word	0x0000b5f0
        /*0840*/ 	.word	0x00000000
        /*0844*/ 	.word	0x00000000
        /*0848*/ 	.short	0x010a
        /*084a*/ 	.byte	0xff
	.zero		1


	//   ....[116]....
        /*084c*/ 	.word	0x0000b650
        /*0850*/ 	.word	0x00000000
        /*0854*/ 	.word	0x00000000
        /*0858*/ 	.short	0x010a
        /*085a*/ 	.byte	0xff
	.zero		1


	//   ....[117]....
        /*085c*/ 	.word	0x0000b6a0
        /*0860*/ 	.word	0x00000000
        /*0864*/ 	.word	0x00000100
        /*0868*/ 	.short	0x010a
        /*086a*/ 	.byte	0xff
	.zero		1


	//   ....[118]....
        /*086c*/ 	.word	0x0000b700
        /*0870*/ 	.word	0x00000000
        /*0874*/ 	.word	0x000000d0
        /*0878*/ 	.short	0x010a
        /*087a*/ 	.byte	0xff
	.zero		1


	//   ....[119]....
        /*087c*/ 	.word	0x0000b750
        /*0880*/ 	.word	0x00000000
        /*0884*/ 	.word	0x000000c0
        /*0888*/ 	.short	0x010a
        /*088a*/ 	.byte	0xff
	.zero		1


	//   ....[120]....
        /*088c*/ 	.word	0x0000b7b0
        /*0890*/ 	.word	0x00000000
        /*0894*/ 	.word	0x000000d0
        /*0898*/ 	.short	0x010a
        /*089a*/ 	.byte	0xff
	.zero		1


	//   ....[121]....
        /*089c*/ 	.word	0x0000b800
        /*08a0*/ 	.word	0x00000000
        /*08a4*/ 	.word	0x000000c0
        /*08a8*/ 	.short	0x010a
        /*08aa*/ 	.byte	0xff
	.zero		1


	//   ....[122]....
        /*08ac*/ 	.word	0x0000b860
        /*08b0*/ 	.word	0x00000002
        /*08b4*/ 	.word	0x000000f0
        /*08b8*/ 	.short	0x010a
        /*08ba*/ 	.byte	0xff
	.zero		1


	//   ....[123]....
        /*08bc*/ 	.word	0x0000b8c0
        /*08c0*/ 	.word	0x00000000
        /*08c4*/ 	.word	0x00000000
        /*08c8*/ 	.short	0x010a
        /*08ca*/ 	.byte	0xff
	.zero		1


	//   ....[124]....
        /*08cc*/ 	.word	0x0000b920
        /*08d0*/ 	.word	0x00000000
        /*08d4*/ 	.word	0x00000000
        /*08d8*/ 	.short	0x010a
        /*08da*/ 	.byte	0xff
	.zero		1


	//   ....[125]....
        /*08dc*/ 	.word	0x0000b980
        /*08e0*/ 	.word	0x00000000
        /*08e4*/ 	.word	0x00000000
        /*08e8*/ 	.short	0x010a
        /*08ea*/ 	.byte	0xff
	.zero		1


	//   ....[126]....
        /*08ec*/ 	.word	0x0000b9d0
        /*08f0*/ 	.word	0x00000000
        /*08f4*/ 	.word	0x000000c0
        /*08f8*/ 	.short	0x010a
        /*08fa*/ 	.byte	0xff
	.zero		1


	//   ....[127]....
        /*08fc*/ 	.word	0x0000ba30
        /*0900*/ 	.word	0x00000000
        /*0904*/ 	.word	0x000000b8
        /*0908*/ 	.short	0x010a
        /*090a*/ 	.byte	0xff
	.zero		1


	//   ....[128]....
        /*090c*/ 	.word	0x0000ba90
        /*0910*/ 	.word	0x00000000
        /*0914*/ 	.word	0x00000090
        /*0918*/ 	.short	0x010a
        /*091a*/ 	.byte	0xff
	.zero		1


	//   ....[129]....
        /*091c*/ 	.word	0x0000baf0
        /*0920*/ 	.word	0x00000000
        /*0924*/ 	.word	0x00000098
        /*0928*/ 	.short	0x010a
        /*092a*/ 	.byte	0xff
	.zero		1


	//   ....[130]....
        /*092c*/ 	.word	0x0000bb50
        /*0930*/ 	.word	0x00000000
        /*0934*/ 	.word	0x000000a0
        /*0938*/ 	.short	0x010a
        /*093a*/ 	.byte	0xff
	.zero		1


	//   ....[131]....
        /*093c*/ 	.word	0x0000bbb0
        /*0940*/ 	.word	0x00000000
        /*0944*/ 	.word	0x000000a8
        /*0948*/ 	.short	0x010a
        /*094a*/ 	.byte	0xff
	.zero		1


	//   ....[132]....
        /*094c*/ 	.word	0x0000bc10
        /*0950*/ 	.word	0x00000000
        /*0954*/ 	.word	0x00000090
        /*0958*/ 	.short	0x010a
        /*095a*/ 	.byte	0xff
	.zero		1


	//   ....[133]....
        /*095c*/ 	.word	0x0000bc70
        /*0960*/ 	.word	0x00000000
        /*0964*/ 	.word	0x00000098
        /*0968*/ 	.short	0x010a
        /*096a*/ 	.byte	0xff
	.zero		1


	//   ....[134]....
        /*096c*/ 	.word	0x0000bcd0
        /*0970*/ 	.word	0x00000000
        /*0974*/ 	.word	0x000000a0
        /*0978*/ 	.short	0x010a
        /*097a*/ 	.byte	0xff
	.zero		1


	//   ....[135]....
        /*097c*/ 	.word	0x0000bd20
        /*0980*/ 	.word	0x00000000
        /*0984*/ 	.word	0x000000c0
        /*0988*/ 	.short	0x010a
        /*098a*/ 	.byte	0xff
	.zero		1


	//   ....[136]....
        /*098c*/ 	.word	0x0000bd70
        /*0990*/ 	.word	0x00000000
        /*0994*/ 	.word	0x00000070
        /*0998*/ 	.short	0x010a
        /*099a*/ 	.byte	0xff
	.zero		1


	//   ....[137]....
        /*099c*/ 	.word	0x0000bdc0
        /*09a0*/ 	.word	0x000000c1
        /*09a4*/ 	.word	0x000000e0
        /*09a8*/ 	.short	0x010a
        /*09aa*/ 	.byte	0xff
	.zero		1


	//   ....[138]....
        /*09ac*/ 	.word	0x0000be10
        /*09b0*/ 	.word	0x00000000
        /*09b4*/ 	.word	0x00000070
        /*09b8*/ 	.short	0x010a
        /*09ba*/ 	.byte	0xff
	.zero		1


	//   ....[139]....
        /*09bc*/ 	.word	0x0000be60
        /*09c0*/ 	.word	0x00000000
        /*09c4*/ 	.word	0x00000070
        /*09c8*/ 	.short	0x010a
        /*09ca*/ 	.byte	0xff
	.zero		1


	//   ....[140]....
        /*09cc*/ 	.word	0x0000beb0
        /*09d0*/ 	.word	0x00000000
        /*09d4*/ 	.word	0x00000070
        /*09d8*/ 	.short	0x010a
        /*09da*/ 	.byte	0xff
	.zero		1


	//----- nvinfo : EIATTR_NUM_MBARRIERS
	.align		4
.L_48:
        /*09dc*/ 	.byte	0x03, 0x38
        /*09de*/ 	.short	0x0024


	//----- nvinfo : EIATTR_EXIT_INSTR_OFFSETS
	.align		4
        /*09e0*/ 	.byte	0x04, 0x1c
        /*09e2*/ 	.short	(.L_50 - .L_49)


	//   ....[0]....
.L_49:
        /*09e4*/ 	.word	0x00002690


	//   ....[1]....
        /*09e8*/ 	.word	0x00002b80


	//   ....[2]....
        /*09ec*/ 	.word	0x00002be0


	//   ....[3]....
        /*09f0*/ 	.word	0x000038e0


	//   ....[4]....
        /*09f4*/ 	.word	0x00004910


	//   ....[5]....
        /*09f8*/ 	.word	0x00004950


	//   ....[6]....
        /*09fc*/ 	.word	0x0000b2f0


	//----- nvinfo : EIATTR_MAX_THREADS
	.align		4
.L_50:
        /*0a00*/ 	.byte	0x04, 0x05
        /*0a02*/ 	.short	(.L_52 - .L_51)
.L_51:
        /*0a04*/ 	.word	0x00000100
        /*0a08*/ 	.word	0x00000001
        /*0a0c*/ 	.word	0x00000001


	//----- nvinfo : EIATTR_CRS_STACK_SIZE
	.align		4
.L_52:
        /*0a10*/ 	.byte	0x04, 0x1e
        /*0a12*/ 	.short	(.L_54 - .L_53)
.L_53:
        /*0a14*/ 	.word	0x00000000


	//----- nvinfo : EIATTR_CBANK_PARAM_SIZE
	.align		4
.L_54:
        /*0a18*/ 	.byte	0x03, 0x19
        /*0a1a*/ 	.short	0x0800


	//----- nvinfo : EIATTR_PARAM_CBANK
	.align		4
        /*0a1c*/ 	.byte	0x04, 0x0a
        /*0a1e*/ 	.short	(.L_56 - .L_55)
	.align		4
.L_55:
        /*0a20*/ 	.word	index@(.nv.constant0._ZN7cutlass13device_kernelINS_4gemm6kernel13GemmUniversalIN4cute5tupleIJiiiiEEENS1_10collective13CollectiveMmaINS1_35MainloopSm100TmaUmmaWarpSpecializedILi7ELi2ELi2ENS5_IJNS4_1CILi1EEESB_SB_EEEEENS5_IJNSA_ILi128EEENSA_ILi256EEENSA_ILi64EEEEEENS_12float_e4m3_tENS5_IJlSB_lEEESI_SJ_NS4_8TiledMMAINS4_8MMA_AtomIJNS4_10MMA_TraitsINS4_19SM100_MMA_F8F6F4_SSEJSI_SI_fSE_SF_NS4_17integral_constantINS4_4UMMA5MajorELSQ_0EEESR_NSO_INSP_7ScaleInELSS_0EEEST_EEEEEENS4_6LayoutISC_NS5_IJNSA_ILi0EEESX_SX_EEEEENS5_IJNS4_10UnderscoreES10_S10_EEEEENS4_13SM90_TMA_LOADENS4_14ComposedLayoutINS4_7SwizzleILi2ELi4ELi3EEENS4_18smem_ptr_flag_bitsILi8EEENSW_INS5_IJNSA_ILi8EEESG_EEENS5_IJSG_SB_EEEEEEEvNS4_8identityES13_S1D_vS1E_EENS_8epilogue10collective18CollectiveEpilogueINS1G_23Sm100TmaWarpSpecializedILi4ELi2ELi64ELb0ELb0EEEJSH_NS5_IJNSW_ISE_SB_EENSW_ISG_SB_EEEEESI_SJ_SI_SJ_NS1G_6fusion15FusionCallbacksIS1K_NS1O_23LinCombPerRowBiasEltActINS1G_6thread4ReLuESI_fSI_SI_fLi16ELNS_15FloatRoundStyleE2EEESH_S1N_JEEENS4_5SM1004TMEM4LOAD26SM100_TMEM_LOAD_32dp32b64xES13_S1D_NS4_39AutoVectorizingCopyWithAssumedAlignmentILi128EEENS4_14SM90_TMA_STOREES1D_S21_S21_EEEvvEEEEvNT_6ParamsE)
        /*0a24*/ 	.short	0x0380
        /*0a26*/ 	.short	0x0800


	//----- nvinfo : EIATTR_SW_WAR
	.align		4
.L_56:
        /*0a28*/ 	.byte	0x04, 0x36
        /*0a2a*/ 	.short	(.L_58 - .L_57)
.L_57:
        /*0a2c*/ 	.word	0x00000008
.L_58:


//--------------------- .nv.callgraph             --------------------------
	.section	.nv.callgraph,"",@"SHT_CUDA_CALLGRAPH"
	.align	4
	.sectionentsize	8
	.align		4
        /*0000*/ 	.word	0x00000000
	.align		4
        /*0004*/ 	.word	0xffffffff
	.align		4
        /*0008*/ 	.word	index@(_ZN7cutlass13device_kernelINS_4gemm6kernel13GemmUniversalIN4cute5tupleIJiiiiEEENS1_10collective13CollectiveMmaINS1_35MainloopSm100TmaUmmaWarpSpecializedILi7ELi2ELi2ENS5_IJNS4_1CILi1EEESB_SB_EEEEENS5_IJNSA_ILi128EEENSA_ILi256EEENSA_ILi64EEEEEENS_12float_e4m3_tENS5_IJlSB_lEEESI_SJ_NS4_8TiledMMAINS4_8MMA_AtomIJNS4_10MMA_TraitsINS4_19SM100_MMA_F8F6F4_SSEJSI_SI_fSE_SF_NS4_17integral_constantINS4_4UMMA5MajorELSQ_0EEESR_NSO_INSP_7ScaleInELSS_0EEEST_EEEEEENS4_6LayoutISC_NS5_IJNSA_ILi0EEESX_SX_EEEEENS5_IJNS4_10UnderscoreES10_S10_EEEEENS4_13SM90_TMA_LOADENS4_14ComposedLayoutINS4_7SwizzleILi2ELi4ELi3EEENS4_18smem_ptr_flag_bitsILi8EEENSW_INS5_IJNSA_ILi8EEESG_EEENS5_IJSG_SB_EEEEEEEvNS4_8identityES13_S1D_vS1E_EENS_8epilogue10collective18CollectiveEpilogueINS1G_23Sm100TmaWarpSpecializedILi4ELi2ELi64ELb0ELb0EEEJSH_NS5_IJNSW_ISE_SB_EENSW_ISG_SB_EEEEESI_SJ_SI_SJ_NS1G_6fusion15FusionCallbacksIS1K_NS1O_23LinCombPerRowBiasEltActINS1G_6thread4ReLuESI_fSI_SI_fLi16ELNS_15FloatRoundStyleE2EEESH_S1N_JEEENS4_5SM1004TMEM4LOAD26SM100_TMEM_LOAD_32dp32b64xES13_S1D_NS4_39AutoVectorizingCopyWithAssumedAlignmentILi128EEENS4_14SM90_TMA_STOREES1D_S21_S21_EEEvvEEEEvNT_6ParamsE)
	.align		4
        /*000c*/ 	.word	index@(__assertfail)
	.align		4
        /*0010*/ 	.word	0x00000000
	.align		4
        /*0014*/ 	.word	0xfffffffe
	.align		4
        /*0018*/ 	.word	0x00000000
	.align		4
        /*001c*/ 	.word	0xfffffffd
	.align		4
        /*0020*/ 	.word	0x00000000
	.align		4
        /*0024*/ 	.word	0xfffffffc


//--------------------- .nv.constant4             --------------------------
	.section	.nv.constant4,"a",@progbits
	.align	8
	.align		8
.nv.constant4:
        /*0000*/ 	.dword	__assertfail
	.align		8
        /*0008*/ 	.dword	__unnamed_1
	.align		8
        /*0010*/ 	.dword	__unnamed_2
	.align		8
        /*0018*/ 	.dword	__unnamed_3
	.align		8
        /*0020*/ 	.dword	_ZN39_INTERNAL_7dffc570_4_k_cu_5ef74ffe_29504cuda3std3__45__cpo5beginE
	.align		8
        /*0028*/ 	.dword	_ZN39_INTERNAL_7dffc570_4_k_cu_5ef74ffe_29504cuda3std3__45__cpo3endE
	.align		8
        /*0030*/ 	.dword	_ZN39_INTERNAL_7dffc570_4_k_cu_5ef74ffe_29504cuda3std3__45__cpo6cbeginE
	.align		8
        /*0038*/ 	.dword	_ZN39_INTERNAL_7dffc570_4_k_cu_5ef74ffe_29504cuda3std3__45__cpo4cendE
	.align		8
        /*0040*/ 	.dword	_ZN39_INTERNAL_7dffc570_4_k_cu_5ef74ffe_29504cuda3std3__441_GLOBAL__N__7dffc570_4_k_cu_5ef74ffe_29506ignoreE
	.align		8
        /*0048*/ 	.dword	_ZN39_INTERNAL_7dffc570_4_k_cu_5ef74ffe_29504cuda3std3__419piecewise_constructE
	.align		8
        /*0050*/ 	.dword	_ZN39_INTERNAL_7dffc570_4_k_cu_5ef74ffe_29504cuda3std3__48in_placeE
	.align		8
        /*0058*/ 	.dword	_ZN39_INTERNAL_7dffc570_4_k_cu_5ef74ffe_29504cuda3std6ranges3__45__cpo4swapE
	.align		8
        /*0060*/ 	.dword	_ZN39_INTERNAL_7dffc570_4_k_cu_5ef74ffe_29504cuda3std6ranges3__45__cpo9iter_moveE
	.align		8
        /*0068*/ 	.dword	_ZN39_INTERNAL_7dffc570_4_k_cu_5ef74ffe_29504cute7productE
	.align		8
        /*0070*/ 	.dword	_ZN39_INTERNAL_7dffc570_4_k_cu_5ef74ffe_29504cute1_E
	.align		8
        /*0078*/ 	.dword	$str$25
	.align		8
        /*0080*/ 	.dword	$str$26
	.align		8
        /*0088*/ 	.dword	$str$27
	.align		8
        /*0090*/ 	.dword	$str$28


//--------------------- .text._ZN7cutlass13device_kernelINS_4gemm6kernel13GemmUniversalIN4cute5tupleIJiiiiEEENS1_10collective13CollectiveMmaINS1_35MainloopSm100TmaUmmaWarpSpecializedILi7ELi2ELi2ENS5_IJNS4_1CILi1EEESB_SB_EEEEENS5_IJNSA_ILi128EEENSA_ILi256EEENSA_ILi64EEEEEENS_12float_e4m3_tENS5_IJlSB_lEEESI_SJ_NS4_8TiledMMAINS4_8MMA_AtomIJNS4_10MMA_TraitsINS4_19SM100_MMA_F8F6F4_SSEJSI_SI_fSE_SF_NS4_17integral_constantINS4_4UMMA5MajorELSQ_0EEESR_NSO_INSP_7ScaleInELSS_0EEEST_EEEEEENS4_6LayoutISC_NS5_IJNSA_ILi0EEESX_SX_EEEEENS5_IJNS4_10UnderscoreES10_S10_EEEEENS4_13SM90_TMA_LOADENS4_14ComposedLayoutINS4_7SwizzleILi2ELi4ELi3EEENS4_18smem_ptr_flag_bitsILi8EEENSW_INS5_IJNSA_ILi8EEESG_EEENS5_IJSG_SB_EEEEEEEvNS4_8identityES13_S1D_vS1E_EENS_8epilogue10collective18CollectiveEpilogueINS1G_23Sm100TmaWarpSpecializedILi4ELi2ELi64ELb0ELb0EEEJSH_NS5_IJNSW_ISE_SB_EENSW_ISG_SB_EEEEESI_SJ_SI_SJ_NS1G_6fusion15FusionCallbacksIS1K_NS1O_23LinCombPerRowBiasEltActINS1G_6thread4ReLuESI_fSI_SI_fLi16ELNS_15FloatRoundStyleE2EEESH_S1N_JEEENS4_5SM1004TMEM4LOAD26SM100_TMEM_LOAD_32dp32b64xES13_S1D_NS4_39AutoVectorizingCopyWithAssumedAlignmentILi128EEENS4_14SM90_TMA_STOREES1D_S21_S21_EEEvvEEEEvNT_6ParamsE --------------------------
	.section	.text._ZN7cutlass13device_kernelINS_4gemm6kernel13GemmUniversalIN4cute5tupleIJiiiiEEENS1_10collective13CollectiveMmaINS1_35MainloopSm100TmaUmmaWarpSpecializedILi7ELi2ELi2ENS5_IJNS4_1CILi1EEESB_SB_EEEEENS5_IJNSA_ILi128EEENSA_ILi256EEENSA_ILi64EEEEEENS_12float_e4m3_tENS5_IJlSB_lEEESI_SJ_NS4_8TiledMMAINS4_8MMA_AtomIJNS4_10MMA_TraitsINS4_19SM100_MMA_F8F6F4_SSEJSI_SI_fSE_SF_NS4_17integral_constantINS4_4UMMA5MajorELSQ_0EEESR_NSO_INSP_7ScaleInELSS_0EEEST_EEEEEENS4_6LayoutISC_NS5_IJNSA_ILi0EEESX_SX_EEEEENS5_IJNS4_10UnderscoreES10_S10_EEEEENS4_13SM90_TMA_LOADENS4_14ComposedLayoutINS4_7SwizzleILi2ELi4ELi3EEENS4_18smem_ptr_flag_bitsILi8EEENSW_INS5_IJNSA_ILi8EEESG_EEENS5_IJSG_SB_EEEEEEEvNS4_8identityES13_S1D_vS1E_EENS_8epilogue10collective18CollectiveEpilogueINS1G_23Sm100TmaWarpSpecializedILi4ELi2ELi64ELb0ELb0EEEJSH_NS5_IJNSW_ISE_SB_EENSW_ISG_SB_EEEEESI_SJ_SI_SJ_NS1G_6fusion15FusionCallbacksIS1K_NS1O_23LinCombPerRowBiasEltActINS1G_6thread4ReLuESI_fSI_SI_fLi16ELNS_15FloatRoundStyleE2EEESH_S1N_JEEENS4_5SM1004TMEM4LOAD26SM100_TMEM_LOAD_32dp32b64xES13_S1D_NS4_39AutoVectorizingCopyWithAssumedAlignmentILi128EEENS4_14SM90_TMA_STOREES1D_S21_S21_EEEvvEEEEvNT_6ParamsE,"ax",@progbits
	.align	128
.text._ZN7cutlass13device_kernelINS_4gemm6kernel13GemmUniversalIN4cute5tupleIJiiiiEEENS1_10collective13CollectiveMmaINS1_35MainloopSm100TmaUmmaWarpSpecializedILi7ELi2ELi2ENS5_IJNS4_1CILi1EEESB_SB_EEEEENS5_IJNSA_ILi128EEENSA_ILi256EEENSA_ILi64EEEEEENS_12float_e4m3_tENS5_IJlSB_lEEESI_SJ_NS4_8TiledMMAINS4_8MMA_AtomIJNS4_10MMA_TraitsINS4_19SM100_MMA_F8F6F4_SSEJSI_SI_fSE_SF_NS4_17integral_constantINS4_4UMMA5MajorELSQ_0EEESR_NSO_INSP_7ScaleInELSS_0EEEST_EEEEEENS4_6LayoutISC_NS5_IJNSA_ILi0EEESX_SX_EEEEENS5_IJNS4_10UnderscoreES10_S10_EEEEENS4_13SM90_TMA_LOADENS4_14ComposedLayoutINS4_7SwizzleILi2ELi4ELi3EEENS4_18smem_ptr_flag_bitsILi8EEENSW_INS5_IJNSA_ILi8EEESG_EEENS5_IJSG_SB_EEEEEEEvNS4_8identityES13_S1D_vS1E_EENS_8epilogue10collective18CollectiveEpilogueINS1G_23Sm100TmaWarpSpecializedILi4ELi2ELi64ELb0ELb0EEEJSH_NS5_IJNSW_ISE_SB_EENSW_ISG_SB_EEEEESI_SJ_SI_SJ_NS1G_6fusion15FusionCallbacksIS1K_NS1O_23LinCombPerRowBiasEltActINS1G_6thread4ReLuESI_fSI_SI_fLi16ELNS_15FloatRoundStyleE2EEESH_S1N_JEEENS4_5SM1004TMEM4LOAD26SM100_TMEM_LOAD_32dp32b64xES13_S1D_NS4_39AutoVectorizingCopyWithAssumedAlignmentILi128EEENS4_14SM90_TMA_STOREES1D_S21_S21_EEEvvEEEEvNT_6ParamsE:
        .type           _ZN7cutlass13device_kernelINS_4gemm6kernel13GemmUniversalIN4cute5tupleIJiiiiEEENS1_10collective13CollectiveMmaINS1_35MainloopSm100TmaUmmaWarpSpecializedILi7ELi2ELi2ENS5_IJNS4_1CILi1EEESB_SB_EEEEENS5_IJNSA_ILi128EEENSA_ILi256EEENSA_ILi64EEEEEENS_12float_e4m3_tENS5_IJlSB_lEEESI_SJ_NS4_8TiledMMAINS4_8MMA_AtomIJNS4_10MMA_TraitsINS4_19SM100_MMA_F8F6F4_SSEJSI_SI_fSE_SF_NS4_17integral_constantINS4_4UMMA5MajorELSQ_0EEESR_NSO_INSP_7ScaleInELSS_0EEEST_EEEEEENS4_6LayoutISC_NS5_IJNSA_ILi0EEESX_SX_EEEEENS5_IJNS4_10UnderscoreES10_S10_EEEEENS4_13SM90_TMA_LOADENS4_14ComposedLayoutINS4_7SwizzleILi2ELi4ELi3EEENS4_18smem_ptr_flag_bitsILi8EEENSW_INS5_IJNSA_ILi8EEESG_EEENS5_IJSG_SB_EEEEEEEvNS4_8identityES13_S1D_vS1E_EENS_8epilogue10collective18CollectiveEpilogueINS1G_23Sm100TmaWarpSpecializedILi4ELi2ELi64ELb0ELb0EEEJSH_NS5_IJNSW_ISE_SB_EENSW_ISG_SB_EEEEESI_SJ_SI_SJ_NS1G_6fusion15FusionCallbacksIS1K_NS1O_23LinCombPerRowBiasEltActINS1G_6thread4ReLuESI_fSI_SI_fLi16ELNS_15FloatRoundStyleE2EEESH_S1N_JEEENS4_5SM1004TMEM4LOAD26SM100_TMEM_LOAD_32dp32b64xES13_S1D_NS4_39AutoVectorizingCopyWithAssumedAlignmentILi128EEENS4_14SM90_TMA_STOREES1D_S21_S21_EEEvvEEEEvNT_6ParamsE,@function
        .size           _ZN7cutlass13device_kernelINS_4gemm6kernel13GemmUniversalIN4cute5tupleIJiiiiEEENS1_10collective13CollectiveMmaINS1_35MainloopSm100TmaUmmaWarpSpecializedILi7ELi2ELi2ENS5_IJNS4_1CILi1EEESB_SB_EEEEENS5_IJNSA_ILi128EEENSA_ILi256EEENSA_ILi64EEEEEENS_12float_e4m3_tENS5_IJlSB_lEEESI_SJ_NS4_8TiledMMAINS4_8MMA_AtomIJNS4_10MMA_TraitsINS4_19SM100_MMA_F8F6F4_SSEJSI_SI_fSE_SF_NS4_17integral_constantINS4_4UMMA5MajorELSQ_0EEESR_NSO_INSP_7ScaleInELSS_0EEEST_EEEEEENS4_6LayoutISC_NS5_IJNSA_ILi0EEESX_SX_EEEEENS5_IJNS4_10UnderscoreES10_S10_EEEEENS4_13SM90_TMA_LOADENS4_14ComposedLayoutINS4_7SwizzleILi2ELi4ELi3EEENS4_18smem_ptr_flag_bitsILi8EEENSW_INS5_IJNSA_ILi8EEESG_EEENS5_IJSG_SB_EEEEEEEvNS4_8identityES13_S1D_vS1E_EENS_8epilogue10collective18CollectiveEpilogueINS1G_23Sm100TmaWarpSpecializedILi4ELi2ELi64ELb0ELb0EEEJSH_NS5_IJNSW_ISE_SB_EENSW_ISG_SB_EEEEESI_SJ_SI_SJ_NS1G_6fusion15FusionCallbacksIS1K_NS1O_23LinCombPerRowBiasEltActINS1G_6thread4ReLuESI_fSI_SI_fLi16ELNS_15FloatRoundStyleE2EEESH_S1N_JEEENS4_5SM1004TMEM4LOAD26SM100_TMEM_LOAD_32dp32b64xES13_S1D_NS4_39AutoVectorizingCopyWithAssumedAlignmentILi128EEENS4_14SM90_TMA_STOREES1D_S21_S21_EEEvvEEEEvNT_6ParamsE,(.L_x_178 - _ZN7cutlass13device_kernelINS_4gemm6kernel13GemmUniversalIN4cute5tupleIJiiiiEEENS1_10collective13CollectiveMmaINS1_35MainloopSm100TmaUmmaWarpSpecializedILi7ELi2ELi2ENS5_IJNS4_1CILi1EEESB_SB_EEEEENS5_IJNSA_ILi128EEENSA_ILi256EEENSA_ILi64EEEEEENS_12float_e4m3_tENS5_IJlSB_lEEESI_SJ_NS4_8TiledMMAINS4_8MMA_AtomIJNS4_10MMA_TraitsINS4_19SM100_MMA_F8F6F4_SSEJSI_SI_fSE_SF_NS4_17integral_constantINS4_4UMMA5MajorELSQ_0EEESR_NSO_INSP_7ScaleInELSS_0EEEST_EEEEEENS4_6LayoutISC_NS5_IJNSA_ILi0EEESX_SX_EEEEENS5_IJNS4_10UnderscoreES10_S10_EEEEENS4_13SM90_TMA_LOADENS4_14ComposedLayoutINS4_7SwizzleILi2ELi4ELi3EEENS4_18smem_ptr_flag_bitsILi8EEENSW_INS5_IJNSA_ILi8EEESG_EEENS5_IJSG_SB_EEEEEEEvNS4_8identityES13_S1D_vS1E_EENS_8epilogue10collective18CollectiveEpilogueINS1G_23Sm100TmaWarpSpecializedILi4ELi2ELi64ELb0ELb0EEEJSH_NS5_IJNSW_ISE_SB_EENSW_ISG_SB_EEEEESI_SJ_SI_SJ_NS1G_6fusion15FusionCallbacksIS1K_NS1O_23LinCombPerRowBiasEltActINS1G_6thread4ReLuESI_fSI_SI_fLi16ELNS_15FloatRoundStyleE2EEESH_S1N_JEEENS4_5SM1004TMEM4LOAD26SM100_TMEM_LOAD_32dp32b64xES13_S1D_NS4_39AutoVectorizingCopyWithAssumedAlignmentILi128EEENS4_14SM90_TMA_STOREES1D_S21_S21_EEEvvEEEEvNT_6ParamsE)
        .other          _ZN7cutlass13device_kernelINS_4gemm6kernel13GemmUniversalIN4cute5tupleIJiiiiEEENS1_10collective13CollectiveMmaINS1_35MainloopSm100TmaUmmaWarpSpecializedILi7ELi2ELi2ENS5_IJNS4_1CILi1EEESB_SB_EEEEENS5_IJNSA_ILi128EEENSA_ILi256EEENSA_ILi64EEEEEENS_12float_e4m3_tENS5_IJlSB_lEEESI_SJ_NS4_8TiledMMAINS4_8MMA_AtomIJNS4_10MMA_TraitsINS4_19SM100_MMA_F8F6F4_SSEJSI_SI_fSE_SF_NS4_17integral_constantINS4_4UMMA5MajorELSQ_0EEESR_NSO_INSP_7ScaleInELSS_0EEEST_EEEEEENS4_6LayoutISC_NS5_IJNSA_ILi0EEESX_SX_EEEEENS5_IJNS4_10UnderscoreES10_S10_EEEEENS4_13SM90_TMA_LOADENS4_14ComposedLayoutINS4_7SwizzleILi2ELi4ELi3EEENS4_18smem_ptr_flag_bitsILi8EEENSW_INS5_IJNSA_ILi8EEESG_EEENS5_IJSG_SB_EEEEEEEvNS4_8identityES13_S1D_vS1E_EENS_8epilogue10collective18CollectiveEpilogueINS1G_23Sm100TmaWarpSpecializedILi4ELi2ELi64ELb0ELb0EEEJSH_NS5_IJNSW_ISE_SB_EENSW_ISG_SB_EEEEESI_SJ_SI_SJ_NS1G_6fusion15FusionCallbacksIS1K_NS1O_23LinCombPerRowBiasEltActINS1G_6thread4ReLuESI_fSI_SI_fLi16ELNS_15FloatRoundStyleE2EEESH_S1N_JEEENS4_5SM1004TMEM4LOAD26SM100_TMEM_LOAD_32dp32b64xES13_S1D_NS4_39AutoVectorizingCopyWithAssumedAlignmentILi128EEENS4_14SM90_TMA_STOREES1D_S21_S21_EEEvvEEEEvNT_6ParamsE,@"STO_CUDA_ENTRY STV_DEFAULT"
_ZN7cutlass13device_kernelINS_4gemm6kernel13GemmUniversalIN4cute5tupleIJiiiiEEENS1_10collective13CollectiveMmaINS1_35MainloopSm100TmaUmmaWarpSpecializedILi7ELi2ELi2ENS5_IJNS4_1CILi1EEESB_SB_EEEEENS5_IJNSA_ILi128EEENSA_ILi256EEENSA_ILi64EEEEEENS_12float_e4m3_tENS5_IJlSB_lEEESI_SJ_NS4_8TiledMMAINS4_8MMA_AtomIJNS4_10MMA_TraitsINS4_19SM100_MMA_F8F6F4_SSEJSI_SI_fSE_SF_NS4_17integral_constantINS4_4UMMA5MajorELSQ_0EEESR_NSO_INSP_7ScaleInELSS_0EEEST_EEEEEENS4_6LayoutISC_NS5_IJNSA_ILi0EEESX_SX_EEEEENS5_IJNS4_10UnderscoreES10_S10_EEEEENS4_13SM90_TMA_LOADENS4_14ComposedLayoutINS4_7SwizzleILi2ELi4ELi3EEENS4_18smem_ptr_flag_bitsILi8EEENSW_INS5_IJNSA_ILi8EEESG_EEENS5_IJSG_SB_EEEEEEEvNS4_8identityES13_S1D_vS1E_EENS_8epilogue10collective18CollectiveEpilogueINS1G_23Sm100TmaWarpSpecializedILi4ELi2ELi64ELb0ELb0EEEJSH_NS5_IJNSW_ISE_SB_EENSW_ISG_SB_EEEEESI_SJ_SI_SJ_NS1G_6fusion15FusionCallbacksIS1K_NS1O_23LinCombPerRowBiasEltActINS1G_6thread4ReLuESI_fSI_SI_fLi16ELNS_15FloatRoundStyleE2EEESH_S1N_JEEENS4_5SM1004TMEM4LOAD26SM100_TMEM_LOAD_32dp32b64xES13_S1D_NS4_39AutoVectorizingCopyWithAssumedAlignmentILi128EEENS4_14SM90_TMA_STOREES1D_S21_S21_EEEvvEEEEvNT_6ParamsE:
[----:B------:R-:W1:Y:S01]  /*0000*/  LDC R1, c[0x0][0x37c] ;  /* 0x0000df00ff017b82 */ /* 0x000e620000000800 */
[----:B------:R-:W2:Y:S01]  /*0010*/  S2R R187, SR_TID.X ;  /* 0x0000000000bb7919 */ /* 0x000ea20000002100 */
[----:B------:R-:W3:Y:S01]  /*0020*/  LDCU.64 UR6, c[0x0][0x890] ;  /* 0x00011200ff0677ac */ /* 0x000ee20008000a00 */
[----:B------:R-:W-:Y:S02]  /*0030*/  PRMT R170, RZ, 0x7610, R170 ;  /* 0x00007610ffaa7816 */ /* 0x000fe400000000aa */
[----:B------:R-:W-:Y:S01]  /*0040*/  ELECT P5, URZ, PT ;  /* 0x0000000000ff782f */ /* 0x000fe200038a0000 */
[----:B------:R-:W4:Y:S01]  /*0050*/  LDCU.64 UR46, c[0x0][0x358] ;  /* 0x00006b00ff2e77ac */ /* 0x000f220008000a00 */
[----:B---3--:R-:W-:-:S04]  /*0060*/  UISETP.NE.U32.AND UP0, UPT, UR6, URZ, UPT ;  /* 0x000000ff0600728c */ /* 0x008fc8000bf05070 */
[----:B------:R-:W-:Y:S01]  /*0070*/  UISETP.NE.AND.EX UP1, UPT, UR7, URZ, UPT, UP0 ;  /* 0x000000ff0700728c */ /* 0x000fe2000bf25300 */
[----:B--2---:R-:W-:-:S05]  /*0080*/  SHF.R.U32.HI R172, RZ, 0x5, R187 ;  /* 0x00000005ffac7819 */ /* 0x004fca00000116bb */
[----:B------:R-:W2:Y:S02]  /*0090*/  SHFL.IDX PT, R0, R172, RZ, 0x1f ;  /* 0x00001fffac007589 */ /* 0x000ea400000e0000 */
[----:B--2---:R-:W-:Y:S01]  /*00a0*/  R2UR UR6, R0 ;  /* 0x00000000000672ca */ /* 0x004fe200000e0000 */
[----:B-1--4-:R-:W-:Y:S05]  /*00b0*/  BRA.U UP1, `(.L_x_0) ;  /* 0x00000001012c7547 */ /* 0x012fea000b800000 */
[----:B------:R-:W1:Y:S02]  /*00c0*/  LDCU.64 UR4, c[0x0][0x888] ;  /* 0x00011100ff0477ac */ /* 0x000e640008000a00 */
[----:B-1----:R-:W-:-:S04]  /*00d0*/  UISETP.NE.U32.AND UP2, UPT, UR4, URZ, UPT ;  /* 0x000000ff0400728c */ /* 0x002fc8000bf45070 */
[----:B------:R-:W-:-:S09]  /*00e0*/  UISETP.NE.AND.EX UP2, UPT, UR5, URZ, UPT, UP2 ;  /* 0x000000ff0500728c */ /* 0x000fd2000bf45320 */
[----:B------:R-:W-:Y:S05]  /*00f0*/  BRA.U !UP2, `(.L_x_1) ;  /* 0x000000010a107547 */ /* 0x000fea000b800000 */
[----:B------:R-:W1:Y:S02]  /*0100*/  LDC.64 R2, c[0x0][0x888] ;  /* 0x00022200ff027b82 */ /* 0x000e640000000a00 */
[----:B-1----:R1:W5:Y:S01]  /*0110*/  LDG.E R79, desc[UR46][R2.64] ;  /* 0x0000002e024f7981 */ /* 0x002362000c1e1900 */
[----:B------:R-:W-:Y:S01]  /*0120*/  HFMA2 R170, -RZ, RZ, 0, 5.9604644775390625e-08 ;  /* 0x00000001ffaa7431 */ /* 0x000fe200000001ff */
[----:B------:R-:W-:Y:S05]  /*0130*/  BRA `(.L_x_0) ;  /* 0x00000000000c7947 */ /* 0x000fea0003800000 */
.L_x_1:
[----:B------:R-:W1:Y:S01]  /*0140*/  LDCU UR4, c[0x0][0x880] ;  /* 0x00011000ff0477ac */ /* 0x000e620008000800 */
[----:B------:R-:W-:Y:S01]  /*0150*/  HFMA2 R170, -RZ, RZ, 0, 5.9604644775390625e-08 ;  /* 0x00000001ffaa7431 */ /* 0x000fe200000001ff */
[----:B-1----:R-:W-:-:S07]  /*0160*/  MOV R79, UR4 ;  /* 0x00000004004f7c02 */ /* 0x002fce0008000f00 */
.L_x_0:
[----:B------:R-:W2:Y:S02]  /*0170*/  LDCU.64 UR4, c[0x0][0x8b0] ;  /* 0x00011600ff0477ac */ /* 0x000ea40008000a00 */
[----:B--2---:R-:W-:-:S04]  /*0180*/  UISETP.NE.U32.AND UP2, UPT, UR4, URZ, UPT ;  /* 0x000000ff0400728c */ /* 0x004fc8000bf45070 */
[----:B------:R-:W-:-:S09]  /*0190*/  UISETP.NE.AND.EX UP2, UPT, UR5, URZ, UPT, UP2 ;  /* 0x000000ff0500728c */ /* 0x000fd2000bf45320 */
[----:B------:R-:W-:Y:S05]  /*01a0*/  BRA.U UP2, `(.L_x_2) ;  /* 0x0000000102247547 */ /* 0x000fea000b800000 */
[----:B------:R-:W2:Y:S02]  /*01b0*/  LDCU.64 UR4, c[0x0][0x8a8] ;  /* 0x00011500ff0477ac */ /* 0x000ea40008000a00 */
[----:B--2---:R-:W-:-:S04]  /*01c0*/  UISETP.NE.U32.AND UP2, UPT, UR4, URZ, UPT ;  /* 0x000000ff0400728c */ /* 0x004fc8000bf45070 */
[----:B------:R-:W-:-:S09]  /*01d0*/  UISETP.NE.AND.EX UP2, UPT, UR5, URZ, UPT, UP2 ;  /* 0x000000ff0500728c */ /* 0x000fd2000bf45320 */
[----:B------:R-:W-:Y:S05]  /*01e0*/  BRA.U !UP2, `(.L_x_3) ;  /* 0x000000010a0c7547 */ /* 0x000fea000b800000 */
[----:B-1----:R-:W1:Y:S02]  /*01f0*/  LDC.64 R2, c[0x0][0x8a8] ;  /* 0x00022a00ff027b82 */ /* 0x002e640000000a00 */
[----:B-1----:R2:W5:Y:S01]  /*0200*/  LDG.E R77, desc[UR46][R2.64] ;  /* 0x0000002e024d7981 */ /* 0x002562000c1e1900 */
[----:B------:R-:W-:Y:S05]  /*0210*/  BRA `(.L_x_2) ;  /* 0x0000000000087947 */ /* 0x000fea0003800000 */
.L_x_3:
[----:B------:R-:W2:Y:S02]  /*0220*/  LDCU UR4, c[0x0][0x8a0] ;  /* 0x00011400ff0477ac */ /* 0x000ea40008000800 */
[----:B--2---:R-:W-:Y:S02]  /*0230*/  MOV R77, UR4 ;  /* 0x00000004004d7c02 */ /* 0x004fe40008000f00 */
.L_x_2:
[----:B------:R-:W-:Y:S01]  /*0240*/  IMAD.U32 R0, RZ, RZ, UR6 ;  /* 0x00000006ff007e24 */ /* 0x000fe2000f8e00ff */
[----:B------:R-:W-:Y:S04]  /*0250*/  BSSY.RECONVERGENT B0, `(.L_x_4) ;  /* 0x000000c000007945 */ /* 0x000fe80003800200 */
[C---:B------:R-:W-:Y:S02]  /*0260*/  ISETP.NE.OR P1, PT, R0.reuse, 0x1, !P5 ;  /* 0x000000010000780c */ /* 0x040fe40006f25670 */
[----:B------:R-:W-:-:S11]  /*0270*/  ISETP.NE.OR P0, PT, R0, 0x3, !P5 ;  /* 0x000000030000780c */ /* 0x000fd60006f05670 */
[----:B------:R-:W-:Y:S05]  /*0280*/  @P1 BRA `(.L_x_5) ;  /* 0x0000000000201947 */ /* 0x000fea0003800000 */
[----:B------:R-:W3:Y:S02]  /*0290*/  LDCU.64 UR4, c[0x0][0x348] ;  /* 0x00006900ff0477ac */ /* 0x000ee40008000a00 */
[----:B---3--:R-:W-:Y:S02]  /*02a0*/  UIADD3 UR8, UP3, UPT, UR4, 0x80, URZ ;  /* 0x0000008004087890 */ /* 0x008fe4000ff7e0ff */
[----:B------:R-:W-:Y:S02]  /*02b0*/  UIADD3 UR4, UP2, UPT, UR4, 0x180, URZ ;  /* 0x0000018004047890 */ /* 0x000fe4000ff5e0ff */
[----:B------:R-:W-:Y:S02]  /*02c0*/  UIADD3.X UR9, UPT, UPT, URZ, UR5, URZ, UP3, !UPT ;  /* 0x00000005ff097290 */ /* 0x000fe40009ffe4ff */
[----:B------:R-:W-:-:S07]  /*02d0*/  UIADD3.X UR5, UPT, UPT, URZ, UR5, URZ, UP2, !UPT ;  /* 0x00000005ff057290 */ /* 0x000fce00097fe4ff */
[----:B------:R3:W-:Y:S02]  /*02e0*/  UTMACCTL.PF [UR8] ;  /* 0x00000000080079b9 */ /* 0x0007e40008040000 */
[----:B------:R3:W-:Y:S02]  /*02f0*/  UTMACCTL.PF [UR4] ;  /* 0x00000000040079b9 */ /* 0x0007e40008040000 */
[----:B---3--:R-:W-:Y:S01]  /*0300*/  NOP ;  /* 0x0000000000007918 */ /* 0x008fe20000000000 */
.L_x_5:
[----:B------:R-:W-:Y:S05]  /*0310*/  BSYNC.RECONVERGENT B0 ;  /* 0x0000000000007941 */ /* 0x000fea0003800200 */
.L_x_4:
[----:B------:R-:W-:Y:S04]  /*0320*/  BSSY.RECONVERGENT B0, `(.L_x_6) ;  /* 0x000000a000007945 */ /* 0x000fe80003800200 */
        /* <DEDUP_REMOVED lines=9> */
.L_x_7:
[----:B------:R-:W-:Y:S05]  /*03c0*/  BSYNC.RECONVERGENT B0 ;  /* 0x0000000000007941 */ /* 0x000fea0003800200 */
.L_x_6:
[----:B------:R-:W3:Y:S01]  /*03d0*/  LDCU.64 UR4, c[0x0][0x888] ;  /* 0x00011100ff0477ac */ /* 0x000ee20008000a00 */
[----:B------:R-:W-:Y:S01]  /*03e0*/  PLOP3.LUT P0, PT, PT, PT, UP0, 0x80, 0x8 ;  /* 0x000000000008781c */ /* 0x000fe20003f0f008 */
[----:B------:R-:W-:-:S03]  /*03f0*/  UPLOP3.LUT UP3, UPT, UPT, UPT, UPT, 0x40, 0x4 ;  /* 0x000000000004789c */ /* 0x000fc60003f6e870 */
[----:B------:R-:W-:Y:S01]  /*0400*/  ISETP.NE.AND.EX P0, PT, RZ, UR7, PT, P0 ;  /* 0x00000007ff007c0c */ /* 0x000fe2000bf05300 */
[----:B---3--:R-:W-:-:S04]  /*0410*/  UISETP.NE.U32.AND UP2, UPT, UR4, URZ, UPT ;  /* 0x000000ff0400728c */ /* 0x008fc8000bf45070 */
[----:B------:R-:W-:-:S06]  /*0420*/  UISETP.NE.AND.EX UP2, UPT, UR5, URZ, UPT, UP2 ;  /* 0x000000ff0500728c */ /* 0x000fcc000bf45320 */
[----:B------:R-:W-:-:S13]  /*0430*/  PLOP3.LUT P1, PT, PT, PT, UP2, 0x80, 0x8 ;  /* 0x000000000008781c */ /* 0x000fda0003f2f028 */
[----:B------:R-:W-:Y:S05]  /*0440*/  @P1 BRA P0, `(.L_x_8) ;  /* 0x0000000000141947 */ /* 0x000fea0000000000 */
[----:B------:R-:W-:Y:S01]  /*0450*/  PLOP3.LUT P1, PT, PT, PT, UP1, 0x80, 0x8 ;  /* 0x000000000008781c */ /* 0x000fe20003f2f018 */
[----:B------:R-:W-:-:S12]  /*0460*/  UPLOP3.LUT UP3, UPT, UPT, UPT, UP2, 0x40, 0x4 ;  /* 0x000000000004789c */ /* 0x000fd80003f6e820 */
[----:B-----5:R-:W-:-:S13]  /*0470*/  @!P1 FSETP.EQ.AND P0, PT, R79, RZ, PT ;  /* 0x000000ff4f00920b */ /* 0x020fda0003f02000 */
[----:B------:R-:W-:Y:S01]  /*0480*/  @!P1 VOTEU.ANY UP0, P0 ;  /* 0x0000000000ff9886 */ /* 0x000fe20000000100 */
[----:B------:R-:W-:-:S11]  /*0490*/  @!UP1 UPLOP3.LUT UP3, UPT, UPT, UPT, UP0, 0x80, 0x8 ;  /* 0x000000000008989c */ /* 0x000fd60003f6f000 */
.L_x_8:
[----:B-12---:R-:W1:Y:S01]  /*04a0*/  SHFL.IDX PT, R2, R172, RZ, 0x1f ;  /* 0x00001fffac027589 */ /* 0x006e6200000e0000 */
[----:B------:R-:W-:-:S04]  /*04b0*/  UISETP.NE.AND UP0, UPT, UR6, 0x2, UPT ;  /* 0x000000020600788c */ /* 0x000fc8000bf05270 */
[----:B------:R-:W-:Y:S01]  /*04c0*/  USEL UR13, URZ, 0x1, UP0 ;  /* 0x00000001ff0d7887 */ /* 0x000fe20008000000 */
[----:B-1----:R-:W-:-:S13]  /*04d0*/  ISETP.NE.AND P0, PT, R2, RZ, PT ;  /* 0x000000ff0200720c */ /* 0x002fda0003f05270 */
[----:B------:R-:W-:Y:S05]  /*04e0*/  @P0 BRA `(.L_x_9) ;  /* 0x0000000000600947 */ /* 0x000fea0003800000 */
[----:B------:R-:W1:Y:S01]  /*04f0*/  S2UR UR5, SR_CgaCtaId ;  /* 0x00000000000579c3 */ /* 0x000e620000008800 */
[----:B------:R-:W-:Y:S01]  /*0500*/  UMOV UR7, 0x400 ;  /* 0x0000040000077882 */ /* 0x000fe20000000000 */
[----:B------:R-:W-:Y:S01]  /*0510*/  UMOV UR4, 0x1 ;  /* 0x0000000100047882 */ /* 0x000fe20000000000 */
[----:B------:R-:W-:Y:S01]  /*0520*/  ELECT P0, URZ, PT ;  /* 0x0000000000ff782f */ /* 0x000fe20003800000 */
[----:B------:R-:W-:-:S04]  /*0530*/  UIADD3 UR8, UPT, UPT, -UR4, 0x100000, URZ ;  /* 0x0010000004087890 */ /* 0x000fc8000fffe1ff */
[----:B------:R-:W-:Y:S02]  /*0540*/  USHF.L.U32 UR9, UR8, 0xb, URZ ;  /* 0x0000000b08097899 */ /* 0x000fe400080006ff */
[----:B------:R-:W-:Y:S02]  /*0550*/  USHF.L.U32 UR8, UR8, 0x1, URZ ;  /* 0x0000000108087899 */ /* 0x000fe400080006ff */
[----:B-1----:R-:W-:Y:S01]  /*0560*/  ULEA UR5, UR5, UR7, 0x18 ;  /* 0x0000000705057291 */ /* 0x002fe2000f8ec0ff */
[----:B------:R-:W1:Y:S11]  /*0570*/  FENCE.VIEW.ASYNC.S ;  /* 0x00000000000073c6 */ /* 0x000e760000000000 */
[----:B-1----:R1:W2:Y:S01]  /*0580*/  SYNCS.EXCH.64 URZ, [UR5], UR8 ;  /* 0x0000000805ff75b2 */ /* 0x0022a20008000100 */
[----:B------:R1:W3:Y:S01]  /*0590*/  SYNCS.EXCH.64 URZ, [UR5+0x38], UR8 ;  /* 0x0000380805ff75b2 */ /* 0x0002e20008000100 */
[----:B------:R1:W4:Y:S01]  /*05a0*/  SYNCS.EXCH.64 URZ, [UR5+0x8], UR8 ;  /* 0x0000080805ff75b2 */ /* 0x0003220008000100 */
[----:B------:R1:W1:Y:S01]  /*05b0*/  SYNCS.EXCH.64 URZ, [UR5+0x40], UR8 ;  /* 0x0000400805ff75b2 */ /* 0x0002620008000100 */
        /* <DEDUP_REMOVED lines=10> */
[----:B------:R-:W-:Y:S01]  /*0660*/  NOP ;  /* 0x0000000000007918 */ /* 0x000fe20000000000 */
.L_x_9:
[----:B------:R-:W2:Y:S01]  /*0670*/  SHFL.IDX PT, R2, R172, RZ, 0x1f ;  /* 0x00001fffac027589 */ /* 0x000ea200000e0000 */
[----:B------:R-:W-:Y:S01]  /*0680*/  NOP ;  /* 0x0000000000007918 */ /* 0x000fe20000000000 */
[----:B--2---:R-:W-:-:S13]  /*0690*/  ISETP.NE.AND P0, PT, R2, 0x1, PT ;  /* 0x000000010200780c */ /* 0x004fda0003f05270 */
[----:B------:R-:W-:Y:S05]  /*06a0*/  @P0 BRA `(.L_x_10) ;  /* 0x0000000000580947 */ /* 0x000fea0003800000 */
[----:B------:R-:W2:Y:S01]  /*06b0*/  S2UR UR7, SR_CgaCtaId ;  /* 0x00000000000779c3 */ /* 0x000ea20000008800 */
[----:B-1----:R-:W-:Y:S01]  /*06c0*/  UMOV UR8, 0x400 ;  /* 0x0000040000087882 */ /* 0x002fe20000000000 */
[----:B------:R-:W-:Y:S01]  /*06d0*/  UMOV UR5, 0x20 ;  /* 0x0000002000057882 */ /* 0x000fe20000000000 */
[----:B------:R-:W-:Y:S01]  /*06e0*/  UMOV UR4, 0x80 ;  /* 0x0000008000047882 */ /* 0x000fe20000000000 */
[----:B------:R-:W-:Y:S01]  /*06f0*/  ELECT P0, URZ, PT ;  /* 0x0000000000ff782f */ /* 0x000fe20003800000 */
[----:B--2---:R-:W-:Y:S02]  /*0700*/  ULEA UR7, UR7, UR8, 0x18 ;  /* 0x0000000807077291 */ /* 0x004fe4000f8ec0ff */
[----:B------:R-:W-:-:S04]  /*0710*/  UIADD3 UR8, UPT, UPT, -UR5, 0x100000, URZ ;  /* 0x0010000005087890 */ /* 0x000fc8000fffe1ff */
[----:B------:R-:W-:Y:S02]  /*0720*/  USHF.L.U32 UR9, UR8, 0xb, URZ ;  /* 0x0000000b08097899 */ /* 0x000fe400080006ff */
[----:B------:R-:W-:Y:S02]  /*0730*/  USHF.L.U32 UR8, UR8, 0x1, URZ ;  /* 0x0000000108087899 */ /* 0x000fe400080006ff */
[----:B------:R-:W-:-:S04]  /*0740*/  UIADD3 UR4, UPT, UPT, -UR4, 0x100000, URZ ;  /* 0x0010000004047890 */ /* 0x000fc8000fffe1ff */
[----:B------:R-:W-:Y:S02]  /*0750*/  USHF.L.U32 UR5, UR4, 0xb, URZ ;  /* 0x0000000b04057899 */ /* 0x000fe400080006ff */
[----:B------:R-:W-:Y:S01]  /*0760*/  USHF.L.U32 UR4, UR4, 0x1, URZ ;  /* 0x0000000104047899 */ /* 0x000fe200080006ff */
[----:B------:R-:W1:Y:S03]  /*0770*/  FENCE.VIEW.ASYNC.S ;  /* 0x00000000000073c6 */ /* 0x000e660000000000 */
[----:B-1----:R2:W1:Y:S08]  /*0780*/  SYNCS.EXCH.64 URZ, [UR7+0x70], UR8 ;  /* 0x0000700807ff75b2 */ /* 0x0024700008000100 */
[----:B------:R2:W1:Y:S01]  /*0790*/  SYNCS.EXCH.64 URZ, [UR7+0x90], UR4 ;  /* 0x0000900407ff75b2 */ /* 0x0004620008000100 */
[----:B------:R2:W1:Y:S01]  /*07a0*/  SYNCS.EXCH.64 URZ, [UR7+0x78], UR8 ;  /* 0x0000780807ff75b2 */ /* 0x0004620008000100 */
[----:B------:R2:W1:Y:S01]  /*07b0*/  SYNCS.EXCH.64 URZ, [UR7+0x98], UR4 ;  /* 0x0000980407ff75b2 */ /* 0x0004620008000100 */
[----:B------:R2:W1:Y:S01]  /*07c0*/  SYNCS.EXCH.64 URZ, [UR7+0x80], UR8 ;  /* 0x0000800807ff75b2 */ /* 0x0004620008000100 */
[----:B------:R2:W1:Y:S01]  /*07d0*/  SYNCS.EXCH.64 URZ, [UR7+0xa0], UR4 ;  /* 0x0000a00407ff75b2 */ /* 0x0004620008000100 */
[----:B------:R2:W1:Y:S01]  /*07e0*/  SYNCS.EXCH.64 URZ, [UR7+0x88], UR8 ;  /* 0x0000880807ff75b2 */ /* 0x0004620008000100 */
[----:B------:R2:W1:Y:S02]  /*07f0*/  SYNCS.EXCH.64 URZ, [UR7+0xa8], UR4 ;  /* 0x0000a80407ff75b2 */ /* 0x0004640008000100 */
[----:B--2---:R-:W-:Y:S01]  /*0800*/  NOP ;  /* 0x0000000000007918 */ /* 0x004fe20000000000 */
.L_x_10:
[----:B------:R-:W2:Y:S01]  /*0810*/  SHFL.IDX PT, R2, R172, RZ, 0x1f ;  /* 0x00001fffac027589 */ /* 0x000ea200000e0000 */
[----:B------:R-:W-:Y:S01]  /*0820*/  NOP ;  /* 0x0000000000007918 */ /* 0x000fe20000000000 */
[----:B--2---:R-:W-:-:S13]  /*0830*/  ISETP.NE.AND P0, PT, R2, 0x3, PT ;  /* 0x000000030200780c */ /* 0x004fda0003f05270 */
[----:B------:R-:W-:Y:S05]  /*0840*/  @P0 BRA `(.L_x_11) ;  /* 0x0000000000300947 */ /* 0x000fea0003800000 */
[----:B-1----:R-:W1:Y:S01]  /*0850*/  S2UR UR5, SR_CgaCtaId ;  /* 0x00000000000579c3 */ /* 0x002e620000008800 */
        /* <DEDUP_REMOVED lines=8> */
[----:B-1----:R2:W1:Y:S01]  /*08e0*/  SYNCS.EXCH.64 URZ, [UR5+0xb0], UR8 ;  /* 0x0000b00805ff75b2 */ /* 0x0024620008000100 */
[----:B------:R2:W1:Y:S02]  /*08f0*/  SYNCS.EXCH.64 URZ, [UR5+0xb8], UR8 ;  /* 0x0000b80805ff75b2 */ /* 0x0004640008000100 */
[----:B--2---:R-:W-:Y:S01]  /*0900*/  NOP ;  /* 0x0000000000007918 */ /* 0x004fe20000000000 */
.L_x_11:
[----:B------:R-:W2:Y:S01]  /*0910*/  SHFL.IDX PT, R2, R172, RZ, 0x1f ;  /* 0x00001fffac027589 */ /* 0x000ea200000e0000 */
[----:B------:R-:W-:Y:S01]  /*0920*/  NOP ;  /* 0x0000000000007918 */ /* 0x000fe20000000000 */
[----:B--2---:R-:W-:-:S13]  /*0930*/  ISETP.NE.AND P0, PT, R2, 0x4, PT ;  /* 0x000000040200780c */ /* 0x004fda0003f05270 */
[----:B------:R-:W-:Y:S05]  /*0940*/  @P0 BRA `(.L_x_12) ;  /* 0x00000000004c0947 */ /* 0x000fea0003800000 */
[----:B-1----:R-:W1:Y:S01]  /*0950*/  S2UR UR5, SR_CgaCtaId ;  /* 0x00000000000579c3 */ /* 0x002e620000008800 */
[----:B------:R-:W-:Y:S01]  /*0960*/  UMOV UR8, 0xe0 ;  /* 0x000000e000087882 */ /* 0x000fe20000000000 */
[----:B------:R-:W-:Y:S01]  /*0970*/  UMOV UR7, 0x400 ;  /* 0x0000040000077882 */ /* 0x000fe20000000000 */
[----:B------:R-:W-:Y:S01]  /*0980*/  USEL UR8, UR8, 0x100, UP3 ;  /* 0x0000010008087887 */ /* 0x000fe20009800000 */
[----:B------:R-:W-:Y:S01]  /*0990*/  UMOV UR4, 0x1 ;  /* 0x0000000100047882 */ /* 0x000fe20000000000 */
[----:B------:R-:W-:Y:S01]  /*09a0*/  ELECT P0, URZ, PT ;  /* 0x0000000000ff782f */ /* 0x000fe20003800000 */
[----:B------:R-:W-:-:S04]  /*09b0*/  UIADD3 UR10, UPT, UPT, -UR4, 0x100000, URZ ;  /* 0x00100000040a7890 */ /* 0x000fc8000fffe1ff */
[----:B------:R-:W-:Y:S02]  /*09c0*/  USHF.L.U32 UR11, UR10, 0xb, URZ ;  /* 0x0000000b0a0b7899 */ /* 0x000fe400080006ff */
[----:B------:R-:W-:Y:S02]  /*09d0*/  USHF.L.U32 UR10, UR10, 0x1, URZ ;  /* 0x000000010a0a7899 */ /* 0x000fe400080006ff */
[----:B------:R-:W-:-:S04]  /*09e0*/  UIADD3 UR8, UPT, UPT, -UR8, 0x100000, URZ ;  /* 0x0010000008087890 */ /* 0x000fc8000fffe1ff */
[----:B------:R-:W-:Y:S02]  /*09f0*/  USHF.L.U32 UR9, UR8, 0xb, URZ ;  /* 0x0000000b08097899 */ /* 0x000fe400080006ff */
[----:B------:R-:W-:Y:S02]  /*0a00*/  USHF.L.U32 UR8, UR8, 0x1, URZ ;  /* 0x0000000108087899 */ /* 0x000fe400080006ff */
[----:B-1----:R-:W-:Y:S01]  /*0a10*/  ULEA UR5, UR5, UR7, 0x18 ;  /* 0x0000000705057291 */ /* 0x002fe2000f8ec0ff */
[----:B------:R-:W1:Y:S11]  /*0a20*/  FENCE.VIEW.ASYNC.S ;  /* 0x00000000000073c6 */ /* 0x000e760000000000 */
[----:B-1----:R2:W1:Y:S01]  /*0a30*/  SYNCS.EXCH.64 URZ, [UR5+0xc0], UR10 ;  /* 0x0000c00a05ff75b2 */ /* 0x0024620008000100 */
[----:B------:R2:W1:Y:S01]  /*0a40*/  SYNCS.EXCH.64 URZ, [UR5+0xd0], UR8 ;  /* 0x0000d00805ff75b2 */ /* 0x0004620008000100 */
[----:B------:R2:W1:Y:S01]  /*0a50*/  SYNCS.EXCH.64 URZ, [UR5+0xc8], UR10 ;  /* 0x0000c80a05ff75b2 */ /* 0x0004620008000100 */
[----:B------:R2:W1:Y:S02]  /*0a60*/  SYNCS.EXCH.64 URZ, [UR5+0xd8], UR8 ;  /* 0x0000d80805ff75b2 */ /* 0x0004640008000100 */
[----:B--2---:R-:W-:Y:S01]  /*0a70*/  NOP ;  /* 0x0000000000007918 */ /* 0x004fe20000000000 */
.L_x_12:
        /* <DEDUP_REMOVED lines=20> */
[----:B------:R2:W1:Y:S02]  /*0bc0*/  SYNCS.EXCH.64 URZ, [UR7+0xf8], UR4 ;  /* 0x0000f80407ff75b2 */ /* 0x0004640008000100 */
[----:B--2---:R-:W-:Y:S01]  /*0bd0*/  NOP ;  /* 0x0000000000007918 */ /* 0x004fe20000000000 */
.L_x_13:
        /* <DEDUP_REMOVED lines=18> */
.L_x_14:
[----:B-1----:R-:W1:Y:S01]  /*0d00*/  S2UR UR5, SR_CTAID.X ;  /* 0x00000000000579c3 */ /* 0x002e620000002500 */
[----:B------:R-:W-:-:S05]  /*0d10*/  CS2R.32 R169, SR_CgaSize ;  /* 0x0000000000a97805 */ /* 0x000fca0000008a00 */
[----:B------:R-:W-:-:S05]  /*0d20*/  IMAD R169, R169, -0xa0, RZ ;  /* 0xffffff60a9a97824 */ /* 0x000fca00078e02ff */
[----:B------:R-:W-:-:S14]  /*0d30*/  R2UR UR8, R169 ;  /* 0x00000000a90872ca */ /* 0x000fdc00000e0000 */
[----:B------:R-:W2:Y:S01]  /*0d40*/  LDCU UR8, c[0x0][UR8+0x2b0] ;  /* 0x00005600080877ac */ /* 0x000ea20008000800 */
[----:B------:R-:W-:Y:S01]  /*0d50*/  NOP ;  /* 0x0000000000007918 */ /* 0x000fe20000000000 */
[----:B------:R-:W-:-:S05]  /*0d60*/  CS2R.32 R169, SR_CgaSize ;  /* 0x0000000000a97805 */ /* 0x000fca0000008a00 */
[----:B------:R-:W-:-:S05]  /*0d70*/  IMAD R169, R169, -0xa0, RZ ;  /* 0xffffff60a9a97824 */ /* 0x000fca00078e02ff */
[----:B------:R-:W-:-:S14]  /*0d80*/  R2UR UR7, R169 ;  /* 0x00000000a90772ca */ /* 0x000fdc00000e0000 */
[----:B------:R-:W3:Y:S01]  /*0d90*/  LDCU UR7, c[0x0][UR7+0x2b4] ;  /* 0x00005680070777ac */ /* 0x000ee20008000800 */
[----:B------:R-:W4:Y:S08]  /*0da0*/  S2UR UR4, SR_CTAID.Y ;  /* 0x00000000000479c3 */ /* 0x000f300000002600 */
[----:B------:R-:W3:Y:S01]  /*0db0*/  LDC R10, c[0x0][0xb24] ;  /* 0x0002c900ff0a7b82 */ /* 0x000ee20000000800 */
[----:B-1----:R-:W-:-:S02]  /*0dc0*/  I2FP.F32.U32 R169, UR5 ;  /* 0x0000000500a97c45 */ /* 0x002fc40008201000 */
[----:B------:R-:W-:-:S05]  /*0dd0*/  CS2R.32 R3, SR_CgaSize ;  /* 0x0000000000037805 */ /* 0x000fca0000008a00 */
[----:B------:R-:W-:-:S06]  /*0de0*/  IMAD R3, R3, -0xa0, RZ ;  /* 0xffffff6003037824 */ /* 0x000fcc00078e02ff */
[----:B------:R-:W1:Y:S01]  /*0df0*/  LDC R3, c[0x0][R3+0x2a0] ;  /* 0x0000a80003037b82 */ /* 0x000e620000000800 */
[----:B------:R-:W-:Y:S01]  /*0e00*/  MOV R15, UR5 ;  /* 0x00000005000f7c02 */ /* 0x000fe20008000f00 */
[----:B--2---:R-:W-:Y:S01]  /*0e10*/  FMUL R169, R169, UR8 ;  /* 0x00000008a9a97c20 */ /* 0x004fe20008400000 */
[----:B----4-:R-:W-:Y:S02]  /*0e20*/  I2FP.F32.U32 R168, UR4 ;  /* 0x0000000400a87c45 */ /* 0x010fe40008201000 */
[----:B------:R-:W-:-:S05]  /*0e30*/  CS2R.32 R2, SR_CgaSize ;  /* 0x0000000000027805 */ /* 0x000fca0000008a00 */
[----:B------:R-:W-:-:S06]  /*0e40*/  IMAD R2, R2, -0xa0, RZ ;  /* 0xffffff6002027824 */ /* 0x000fcc00078e02ff */
[----:B------:R-:W2:Y:S01]  /*0e50*/  LDC R2, c[0x0][R2+0x2a4] ;  /* 0x0000a90002027b82 */ /* 0x000ea20000000800 */
[----:B------:R-:W-:Y:S01]  /*0e60*/  MOV R14, UR4 ;  /* 0x00000004000e7c02 */ /* 0x000fe20008000f00 */
[----:B------:R-:W4:Y:S01]  /*0e70*/  F2I.U32.TRUNC.NTZ R169, R169 ;  /* 0x000000a900a97305 */ /* 0x000f22000020f000 */
[----:B---3--:R-:W-:-:S05]  /*0e80*/  FMUL R168, R168, UR7 ;  /* 0x00000007a8a87c20 */ /* 0x008fca0008400000 */
[----:B------:R-:W-:Y:S01]  /*0e90*/  BAR.SYNC.DEFER_BLOCKING 0x0 ;  /* 0x0000000000007b1d */ /* 0x000fe20000010000 */
[----:B------:R-:W-:-:S05]  /*0ea0*/  ISETP.GE.AND P0, PT, R10, 0x1, PT ;  /* 0x000000010a00780c */ /* 0x000fca0003f06270 */
[----:B------:R-:W3:Y:S02]  /*0eb0*/  F2I.U32.TRUNC.NTZ R168, R168 ;  /* 0x000000a800a87305 */ /* 0x000ee4000020f000 */
[----:B------:R-:W2:Y:S01]  /*0ec0*/  S2UR UR36, SR_CTAID.Z ;  /* 0x00000000002479c3 */ /* 0x000ea20000002700 */
[----:B----4-:R-:W-:-:S05]  /*0ed0*/  IADD3 R169, PT, PT, -R169, RZ, RZ ;  /* 0x000000ffa9a97210 */ /* 0x010fca0007ffe1ff */
[----:B-1----:R-:W-:Y:S01]  /*0ee0*/  IMAD R169, R3, R169, UR5 ;  /* 0x0000000503a97e24 */ /* 0x002fe2000f8e02a9 */
[----:B---3--:R-:W-:-:S05]  /*0ef0*/  IADD3 R168, PT, PT, -R168, RZ, RZ ;  /* 0x000000ffa8a87210 */ /* 0x008fca0007ffe1ff */
[----:B--2---:R-:W-:Y:S01]  /*0f00*/  IMAD R168, R2, R168, UR4 ;  /* 0x0000000402a87e24 */ /* 0x004fe2000f8e02a8 */
[----:B------:R-:W-:Y:S06]  /*0f10*/  @!P0 BRA `(.L_x_15) ;  /* 0x0000000000b88947 */ /* 0x000fec0003800000 */
[----:B------:R-:W1:Y:S01]  /*0f20*/  LDC.64 R4, c[0x0][0xb18] ;  /* 0x0002c600ff047b82 */ /* 0x000e620000000a00 */
[----:B------:R-:W-:-:S07]  /*0f30*/  ISETP.NE.AND P0, PT, R10, 0x1, PT ;  /* 0x000000010a00780c */ /* 0x000fce0003f05270 */
[----:B------:R-:W2:Y:S08]  /*0f40*/  LDC R9, c[0x0][0xb0c] ;  /* 0x0002c300ff097b82 */ /* 0x000eb00000000800 */
[----:B------:R-:W3:Y:S08]  /*0f50*/  LDC R12, c[0x0][0x370] ;  /* 0x0000dc00ff0c7b82 */ /* 0x000ef00000000800 */
[----:B------:R-:W4:Y:S01]  /*0f60*/  LDC R11, c[0x0][0x374] ;  /* 0x0000dd00ff0b7b82 */ /* 0x000f220000000800 */
[----:B-1----:R-:W-:-:S07]  /*0f70*/  ISETP.NE.AND P1, PT, R4, 0x1, PT ;  /* 0x000000010400780c */ /* 0x002fce0003f25270 */
[----:B------:R-:W3:Y:S01]  /*0f80*/  LDC.64 R6, c[0x0][0xb10] ;  /* 0x0002c400ff067b82 */ /* 0x000ee20000000a00 */
[----:B--2---:R-:W-:-:S07]  /*0f90*/  ISETP.NE.AND P2, PT, R9, 0x1, PT ;  /* 0x000000010900780c */ /* 0x004fce0003f45270 */
[----:B------:R-:W1:Y:S08]  /*0fa0*/  LDC R8, c[0x0][0xb20] ;  /* 0x0002c800ff087b82 */ /* 0x000e700000000800 */
[----:B------:R-:W2:Y:S01]  /*0fb0*/  LDC.64 R2, c[0x0][0xb28] ;  /* 0x0002ca00ff027b82 */ /* 0x000ea20000000a00 */
[----:B----4-:R-:W-:-:S04]  /*0fc0*/  IMAD.HI.U32 R13, R11, R5, RZ ;  /* 0x000000050b0d7227 */ /* 0x010fc800078e00ff */
[----:B------:R-:W-:-:S04]  /*0fd0*/  IMAD.HI.U32 R5, R14, R5, RZ ;  /* 0x000000050e057227 */ /* 0x000fc800078e00ff */
[----:B---3--:R-:W-:-:S05]  /*0fe0*/  IMAD.HI.U32 R16, R12, R6, RZ ;  /* 0x000000060c107227 */ /* 0x008fca00078e00ff */
[-C--:B------:R-:W-:Y:S01]  /*0ff0*/  @P2 SHF.R.U32.HI R12, RZ, R7.reuse, R16 ;  /* 0x00000007ff0c2219 */ /* 0x080fe20000011610 */
[----:B------:R-:W-:Y:S01]  /*1000*/  IMAD.HI.U32 R16, R15, R6, RZ ;  /* 0x000000060f107227 */ /* 0x000fe200078e00ff */
[-C--:B-1----:R-:W-:Y:S02]  /*1010*/  @P1 SHF.R.U32.HI R11, RZ, R8.reuse, R13 ;  /* 0x00000008ff0b1219 */ /* 0x082fe4000001160d */
[----:B------:R-:W-:Y:S02]  /*1020*/  SHF.R.U32.HI R5, RZ, R8, R5 ;  /* 0x00000008ff057219 */ /* 0x000fe40000011605 */
[----:B------:R-:W-:Y:S02]  /*1030*/  SHF.R.U32.HI R16, RZ, R7, R16 ;  /* 0x00000007ff107219 */ /* 0x000fe40000011610 */
[----:B------:R-:W-:Y:S01]  /*1040*/  SEL R5, R14, R5, !P1 ;  /* 0x000000050e057207 */ /* 0x000fe20004800000 */
[----:B--2---:R-:W-:Y:S01]  /*1050*/  IMAD.HI.U32 R13, R11, R2, RZ ;  /* 0x000000020b0d7227 */ /* 0x004fe200078e00ff */
[----:B------:R-:W-:-:S03]  /*1060*/  SEL R16, R15, R16, !P2 ;  /* 0x000000100f107207 */ /* 0x000fc60005000000 */
[----:B------:R-:W-:Y:S01]  /*1070*/  IMAD.HI.U32 R6, R12, R2, RZ ;  /* 0x000000020c067227 */ /* 0x000fe200078e00ff */
[----:B------:R-:W-:-:S04]  /*1080*/  @P0 SHF.R.U32.HI R11, RZ, R3, R13 ;  /* 0x00000003ff0b0219 */ /* 0x000fc8000001160d */
[----:B------:R-:W-:Y:S01]  /*1090*/  @P0 SHF.R.U32.HI R12, RZ, R3, R6 ;  /* 0x00000003ff0c0219 */ /* 0x000fe20000011606 */
[----:B------:R-:W-:-:S04]  /*10a0*/  IMAD R11, R11, R10, RZ ;  /* 0x0000000a0b0b7224 */ /* 0x000fc800078e02ff */
[----:B------:R-:W-:Y:S01]  /*10b0*/  IMAD R6, R12, R10, RZ ;  /* 0x0000000a0c067224 */ /* 0x000fe200078e02ff */
[----:B------:R-:W-:-:S04]  /*10c0*/  ISETP.GE.AND P1, PT, R5, R11, PT ;  /* 0x0000000b0500720c */ /* 0x000fc80003f26270 */
[----:B------:R-:W-:Y:S01]  /*10d0*/  ISETP.GE.OR P1, PT, R16, R6, P1 ;  /* 0x000000061000720c */ /* 0x000fe20000f26670 */
[----:B------:R-:W-:-:S05]  /*10e0*/  IMAD.HI.U32 R6, R5, R2, RZ ;  /* 0x0000000205067227 */ /* 0x000fca00078e00ff */
[----:B------:R-:W-:-:S04]  /*10f0*/  SHF.R.U32.HI R6, RZ, R3, R6 ;  /* 0x00000003ff067219 */ /* 0x000fc80000011606 */
[----:B------:R-:W-:-:S03]  /*1100*/  SEL R6, R5, R6, !P0 ;  /* 0x0000000605067207 */ /* 0x000fc60004000000 */
[----:B------:R-:W-:Y:S01]  /*1110*/  @!P1 IMAD.HI.U32 R7, R16, R2, RZ ;  /* 0x0000000210079227 */ /* 0x000fe200078e00ff */
[----:B------:R-:W-:-:S04]  /*1120*/  IADD3 R2, PT, PT, -R6, RZ, RZ ;  /* 0x000000ff06027210 */ /* 0x000fc80007ffe1ff */
[----:B------:R-:W-:Y:S01]  /*1130*/  @!P1 SHF.R.U32.HI R3, RZ, R3, R7 ;  /* 0x00000003ff039219 */ /* 0x000fe20000011607 */
[----:B------:R-:W-:Y:S01]  /*1140*/  IMAD R2, R10, R2, R5 ;  /* 0x000000020a027224 */ /* 0x000fe200078e0205 */
[----:B------:R-:W-:Y:S02]  /*1150*/  IADD3 R7, PT, PT, -R5, RZ, RZ ;  /* 0x000000ff05077210 */ /* 0x000fe40007ffe1ff */
[----:B------:R-:W-:-:S03]  /*1160*/  @!P1 SEL R3, R16, R3, !P0 ;  /* 0x0000000310039207 */ /* 0x000fc60004000000 */
[----:B------:R-:W-:Y:S02]  /*1170*/  IMAD R7, R4, R7, R14 ;  /* 0x0000000704077224 */ /* 0x000fe400078e020e */
[--C-:B------:R-:W-:Y:S02]  /*1180*/  @!P1 IMAD.IADD R6, R6, 0x1, -R3.reuse ;  /* 0x0000000106069824 */ /* 0x100fe400078e0a03 */
[----:B------:R-:W-:Y:S01]  /*1190*/  @!P1 IMAD R3, R2, R12, R3 ;  /* 0x0000000c02039224 */ /* 0x000fe200078e0203 */
[----:B------:R-:W-:Y:S01]  /*11a0*/  IADD3 R2, PT, PT, -R16, RZ, RZ ;  /* 0x000000ff10027210 */ /* 0x000fe20007ffe1ff */
[----:B------:R-:W-:Y:S02]  /*11b0*/  @!P1 IMAD R5, R6, R10, R16 ;  /* 0x0000000a06059224 */ /* 0x000fe400078e0210 */
[----:B------:R-:W-:Y:S02]  /*11c0*/  @!P1 IMAD.MOV.U32 R16, RZ, RZ, R3 ;  /* 0x000000ffff109224 */ /* 0x000fe400078e0003 */
[----:B------:R-:W-:-:S02]  /*11d0*/  IMAD R2, R9, R2, R15 ;  /* 0x0000000209027224 */ /* 0x000fc400078e020f */
[----:B------:R-:W-:Y:S02]  /*11e0*/  IMAD R14, R5, R4, R7 ;  /* 0x00000004050e7224 */ /* 0x000fe400078e0207 */
[----:B------:R-:W-:Y:S02]  /*11f0*/  IMAD R15, R16, R9, R2 ;  /* 0x00000009100f7224 */ /* 0x000fe400078e0202 */
.L_x_15:
[----:B------:R-:W1:Y:S01]  /*1200*/  LDCU UR4, c[0x0][0xb30] ;  /* 0x00016600ff0477ac */ /* 0x000e620008000800 */
[----:B------:R-:W2:Y:S08]  /*1210*/  S2UR UR37, SR_CgaCtaId ;  /* 0x00000000002579c3 */ /* 0x000eb00000008800 */
[----:B------:R-:W3:Y:S01]  /*1220*/  LDC R72, c[0x0][0xb24] ;  /* 0x0002c900ff487b82 */ /* 0x000ee20000000800 */
[----:B-1----:R-:W-:-:S09]  /*1230*/  UISETP.NE.AND UP0, UPT, UR4, 0x1, UPT ;  /* 0x000000010400788c */ /* 0x002fd2000bf05270 */
[----:B--2---:R-:W-:Y:S05]  /*1240*/  BRA.U UP0, `(.L_x_16) ;  /* 0x0000000100407547 */ /* 0x004fea000b800000 */
[----:B------:R-:W1:Y:S08]  /*1250*/  LDC.64 R4, c[0x0][0xb10] ;  /* 0x0002c400ff047b82 */ /* 0x000e700000000a00 */
[----:B------:R-:W2:Y:S08]  /*1260*/  LDC.64 R2, c[0x0][0xb18] ;  /* 0x0002c600ff027b82 */ /* 0x000eb00000000a00 */
[----:B------:R-:W4:Y:S08]  /*1270*/  LDC R6, c[0x0][0xb20] ;  /* 0x0002c800ff067b82 */ /* 0x000f300000000800 */
[----:B------:R-:W3:Y:S01]  /*1280*/  LDC R7, c[0x0][0xb0c] ;  /* 0x0002c300ff077b82 */ /* 0x000ee20000000800 */
[----:B-1----:R-:W-:-:S05]  /*1290*/  IMAD.HI.U32 R4, R15, R4, RZ ;  /* 0x000000040f047227 */ /* 0x002fca00078e00ff */
[----:B------:R-:W-:Y:S01]  /*12a0*/  SHF.R.U32.HI R4, RZ, R5, R4 ;  /* 0x00000005ff047219 */ /* 0x000fe20000011604 */
[----:B--2---:R-:W-:Y:S01]  /*12b0*/  IMAD.HI.U32 R3, R14, R3, RZ ;  /* 0x000000030e037227 */ /* 0x004fe200078e00ff */
[----:B------:R-:W-:-:S04]  /*12c0*/  ISETP.NE.AND P0, PT, R2, 0x1, PT ;  /* 0x000000010200780c */ /* 0x000fc80003f05270 */
[----:B----4-:R-:W-:-:S04]  /*12d0*/  SHF.R.U32.HI R3, RZ, R6, R3 ;  /* 0x00000006ff037219 */ /* 0x010fc80000011603 */
[----:B------:R-:W-:Y:S02]  /*12e0*/  SEL R3, R14, R3, !P0 ;  /* 0x000000030e037207 */ /* 0x000fe40004000000 */
[----:B---3--:R-:W-:-:S04]  /*12f0*/  ISETP.NE.AND P1, PT, R7, 0x1, PT ;  /* 0x000000010700780c */ /* 0x008fc80003f25270 */
[----:B------:R-:W-:-:S05]  /*1300*/  SEL R4, R15, R4, !P1 ;  /* 0x000000040f047207 */ /* 0x000fca0004800000 */
[----:B------:R-:W-:Y:S02]  /*1310*/  IMAD.IADD R5, R3, 0x1, -R4 ;  /* 0x0000000103057824 */ /* 0x000fe400078e0a04 */
[----:B------:R-:W-:Y:S02]  /*1320*/  IMAD.IADD R3, R4, 0x1, -R3 ;  /* 0x0000000104037824 */ /* 0x000fe400078e0a03 */
[----:B------:R-:W-:Y:S02]  /*1330*/  IMAD R15, R5, R7, R15 ;  /* 0x00000007050f7224 */ /* 0x000fe400078e020f */
[----:B------:R-:W-:-:S07]  /*1340*/  IMAD R14, R3, R2, R14 ;  /* 0x00000002030e7224 */ /* 0x000fce00078e020e */
.L_x_16:
[----:B------:R-:W-:Y:S01]  /*1350*/  BAR.SYNC.DEFER_BLOCKING 0x0 ;  /* 0x0000000000007b1d */ /* 0x000fe20000010000 */
[----:B------:R-:W-:Y:S01]  /*1360*/  UISETP.NE.AND UP0, UPT, UR6, 0x2, UPT ;  /* 0x000000020600788c */ /* 0x000fe2000bf05270 */
[----:B------:R-:W-:Y:S02]  /*1370*/  ISETP.NE.OR P5, PT, R0, 0x2, !P5 ;  /* 0x000000020000780c */ /* 0x000fe40006fa5670 */
[----:B------:R-:W-:-:S06]  /*1380*/  LOP3.LUT R2, R187, 0x1f, RZ, 0xc0, !PT ;  /* 0x0000001fbb027812 */ /* 0x000fcc00078ec0ff */
[----:B------:R-:W-:Y:S05]  /*1390*/  BRA.U UP0, `(.L_x_17) ;  /* 0x0000001100c47547 */ /* 0x000fea000b800000 */
[----:B------:R-:W1:Y:S01]  /*13a0*/  LDCU UR13, c[0x0][0x38c] ;  /* 0x00007180ff0d77ac */ /* 0x000e620008000800 */
[----:B------:R-:W2:Y:S01]  /*13b0*/  LDC R8, c[0x0][0x370] ;  /* 0x0000dc00ff087b82 */ /* 0x000ea20000000800 */
[----:B------:R-:W-:Y:S01]  /*13c0*/  HFMA2 R16, -RZ, RZ, 0, 0 ;  /* 0x00000000ff107431 */ /* 0x000fe200000001ff */
[----:B------:R-:W-:Y:S01]  /*13d0*/  ISETP.EQ.OR P4, PT, R2, RZ, P5 ;  /* 0x000000ff0200720c */ /* 0x000fe20002f82670 */
[----:B------:R-:W-:Y:S01]  /*13e0*/  IMAD.MOV.U32 R17, RZ, RZ, 0x1 ;  /* 0x00000001ff117424 */ /* 0x000fe200078e00ff */
[----:B------:R-:W-:Y:S01]  /*13f0*/  CS2R R12, SRZ ;  /* 0x00000000000c7805 */ /* 0x000fe2000001ff00 */
[----:B------:R-:W-:Y:S01]  /*1400*/  IMAD.MOV.U32 R11, RZ, RZ, 0x1 ;  /* 0x00000001ff0b7424 */ /* 0x000fe200078e00ff */
[----:B------:R-:W4:Y:S02]  /*1410*/  LDCU.64 UR22, c[0x0][0x348] ;  /* 0x00006900ff1677ac */ /* 0x000f240008000a00 */
[----:B------:R-:W2:Y:S01]  /*1420*/  LDC R0, c[0x0][0x374] ;  /* 0x0000dd00ff007b82 */ /* 0x000ea20000000800 */
[----:B------:R-:W-:Y:S01]  /*1430*/  UMOV UR6, URZ ;  /* 0x000000ff00067c82 */ /* 0x000fe20008000000 */
[----:B-1----:R-:W-:-:S04]  /*1440*/  UIADD3 UR5, UPT, UPT, UR13, 0x3f, URZ ;  /* 0x0000003f0d057890 */ /* 0x002fc8000fffe0ff */
[----:B------:R-:W-:-:S04]  /*1450*/  USHF.R.S32.HI UR4, URZ, 0x1f, UR5 ;  /* 0x0000001fff047899 */ /* 0x000fc80008011405 */
[----:B------:R-:W-:-:S04]  /*1460*/  ULEA.HI UR4, UR4, UR5, URZ, 0x6 ;  /* 0x0000000504047291 */ /* 0x000fc8000f8f30ff */
[----:B------:R-:W-:Y:S02]  /*1470*/  USHF.R.S32.HI UR15, URZ, 0x6, UR4 ;  /* 0x00000006ff0f7899 */ /* 0x000fe40008011404 */
[----:B------:R-:W-:Y:S02]  /*1480*/  UIADD3 UR4, UPT, UPT, UR13, -0x1, URZ ;  /* 0xffffffff0d047890 */ /* 0x000fe4000fffe0ff */
[----:B------:R-:W-:Y:S02]  /*1490*/  UISETP.LT.U32.AND UP0, UPT, UR15, 0x7, UPT ;  /* 0x000000070f00788c */ /* 0x000fe4000bf01070 */
[----:B------:R-:W-:Y:S02]  /*14a0*/  UISETP.GE.U32.AND UP1, UPT, UR4, -0x7f, UPT ;  /* 0xffffff810400788c */ /* 0x000fe4000bf26070 */
[----:B------:R-:W-:Y:S02]  /*14b0*/  USEL UR14, UR15, 0x7, UP0 ;  /* 0x000000070f0e7887 */ /* 0x000fe40008000000 */
[----:B------:R-:W-:-:S02]  /*14c0*/  UIADD3 UR13, UPT, UPT, UR13, 0x7e, URZ ;  /* 0x0000007e0d0d7890 */ /* 0x000fc4000fffe0ff */
[----:B------:R-:W-:Y:S02]  /*14d0*/  UIADD3 UR5, UPT, UPT, UR14, -0x1, URZ ;  /* 0xffffffff0e057890 */ /* 0x000fe4000fffe0ff */
[----:B------:R-:W-:-:S03]  /*14e0*/  UIADD3 UR7, UPT, UPT, UR15, -UR14, URZ ;  /* 0x8000000e0f077290 */ /* 0x000fc6000fffe0ff */
[----:B------:R-:W-:-:S04]  /*14f0*/  @UP1 UIADD3 UR5, UPT, UPT, UR14, URZ, URZ ;  /* 0x000000ff0e051290 */ /* 0x000fc8000fffe0ff */
[----:B----4-:R-:W-:-:S12]  /*1500*/  UIADD3 UR5, UPT, UPT, UR5, 0x1, URZ ;  /* 0x0000000105057890 */ /* 0x010fd8000fffe0ff */
.L_x_35:
[----:B------:R-:W-:Y:S01]  /*1510*/  UISETP.NE.AND UP0, UPT, UR37, URZ, UPT ;  /* 0x000000ff2500728c */ /* 0x000fe2000bf05270 */
[----:B------:R-:W1:Y:S08]  /*1520*/  S2UR UR37, SR_CgaCtaId ;  /* 0x00000000002579c3 */ /* 0x000e700000008800 */
[----:B------:R-:W-:Y:S05]  /*1530*/  BRA.U UP0, `(.L_x_18) ;  /* 0x0000000100347547 */ /* 0x000fea000b800000 */
[----:B------:R-:W4:Y:S01]  /*1540*/  S2R R2, SR_CgaCtaId ;  /* 0x0000000000027919 */ /* 0x000f220000008800 */
[----:B------:R-:W-:-:S04]  /*1550*/  MOV R3, 0x400 ;  /* 0x0000040000037802 */ /* 0x000fc80000000f00 */
[----:B----4-:R-:W-:Y:S02]  /*1560*/  LEA R2, R2, R3, 0x18 ;  /* 0x0000000302027211 */ /* 0x010fe400078ec0ff */
[----:B------:R-:W-:-:S03]  /*1570*/  SHF.L.U32 R3, R11, 0x1f, RZ ;  /* 0x0000001f0b037819 */ /* 0x000fc600000006ff */
[----:B------:R-:W-:-:S04]  /*1580*/  IMAD R2, R12, 0x8, R2 ;  /* 0x000000080c027824 */ /* 0x000fc800078e0202 */
[----:B------:R-:W4:Y:S02]  /*1590*/  SYNCS.PHASECHK.TRANS64.TRYWAIT P0, [R2+URZ+0x110], R3 ;  /* 0x00011003020075a7 */ /* 0x000f2400080011ff */
[----:B----4-:R-:W-:Y:S05]  /*15a0*/  @!P0 BRA `(.L_x_19) ;  /* 0x0000009c00548947 */ /* 0x010fea0003800000 */
.L_x_131:
[----:B------:R-:W-:Y:S01]  /*15b0*/  VIADD R12, R12, 0x1 ;  /* 0x000000010c0c7836 */ /* 0x000fe20000000000 */
[----:B------:R4:W-:Y:S04]  /*15c0*/  SYNCS.ARRIVE.TRANS64.A1T0 RZ, [R2+URZ+0x100], RZ ;  /* 0x000100ff02ff79a7 */ /* 0x0009e800081000ff */
[----:B------:R-:W-:-:S04]  /*15d0*/  ISETP.NE.AND P0, PT, R12, 0x2, PT ;  /* 0x000000020c00780c */ /* 0x000fc80003f05270 */
[----:B------:R-:W-:Y:S02]  /*15e0*/  SEL R12, R12, RZ, P0 ;  /* 0x000000ff0c0c7207 */ /* 0x000fe40000000000 */
[----:B----4-:R-:W-:-:S04]  /*15f0*/  SEL R2, RZ, 0x1, P0 ;  /* 0x00000001ff027807 */ /* 0x010fc80000000000 */
[----:B------:R-:W-:-:S07]  /*1600*/  LOP3.LUT R11, R11, R2, RZ, 0x3c, !PT ;  /* 0x000000020b0b7212 */ /* 0x000fce00078e3cff */
.L_x_18:
[----:B------:R-:W-:Y:S01]  /*1610*/  UMOV UR4, 0x400 ;  /* 0x0000040000047882 */ /* 0x000fe20000000000 */
[----:B------:R-:W-:Y:S01]  /*1620*/  SHF.L.U32 R2, R17, 0x1f, RZ ;  /* 0x0000001f11027819 */ /* 0x000fe200000006ff */
[----:B-1----:R-:W-:Y:S01]  /*1630*/  ULEA UR4, UR37, UR4, 0x18 ;  /* 0x0000000425047291 */ /* 0x002fe2000f8ec0ff */
[----:B------:R-:W-:Y:S01]  /*1640*/  R2UR UR35, R15 ;  /* 0x000000000f2372ca */ /* 0x000fe200000e0000 */
[----:B------:R-:W-:Y:S01]  /*1650*/  UISETP.GE.U32.AND UP0, UPT, UR13, 0x7f, UPT ;  /* 0x0000007f0d00788c */ /* 0x000fe2000bf06070 */
[----:B------:R-:W-:Y:S01]  /*1660*/  R2UR UR11, R14 ;  /* 0x000000000e0b72ca */ /* 0x000fe200000e0000 */
[----:B------:R-:W-:Y:S01]  /*1670*/  ULEA UR8, UR6, UR4, 0x3 ;  /* 0x0000000406087291 */ /* 0x000fe2000f8e18ff */
[----:B------:R-:W-:-:S08]  /*1680*/  UMOV UR24, URZ ;  /* 0x000000ff00187c82 */ /* 0x000fd00008000000 */
[----:B------:R1:W4:Y:S01]  /*1690*/  SYNCS.PHASECHK.TRANS64.TRYWAIT P0, [UR8+0x38], R2 ;  /* 0x00003802ff0075a7 */ /* 0x0003220008001108 */
[----:B------:R-:W-:Y:S02]  /*16a0*/  USHF.L.U32 UR35, UR35, 0x7, URZ ;  /* 0x0000000723237899 */ /* 0x000fe400080006ff */
[----:B------:R-:W-:Y:S01]  /*16b0*/  USHF.L.U32 UR11, UR11, 0x8, URZ ;  /* 0x000000080b0b7899 */ /* 0x000fe200080006ff */
[----:B------:R-:W-:Y:S11]  /*16c0*/  BRA.U !UP0, `(.L_x_20) ;  /* 0x0000000108a87547 */ /* 0x000ff6000b800000 */
[----:B------:R-:W-:Y:S01]  /*16d0*/  UMOV UR16, URZ ;  /* 0x000000ff00107c82 */ /* 0x000fe20008000000 */
[----:B------:R-:W-:-:S05]  /*16e0*/  UMOV UR17, UR6 ;  /* 0x0000000600117c82 */ /* 0x000fca0008000000 */
.L_x_25:
[----:B-1----:R-:W-:Y:S01]  /*16f0*/  ULEA UR33, UR17, UR4, 0x3 ;  /* 0x0000000411217291 */ /* 0x002fe2000f8e18ff */
[----:B----4-:R-:W-:Y:S01]  /*1700*/  @!P5 MOV R3, 0x6000 ;  /* 0x000060000003d802 */ /* 0x010fe20000000f00 */
[----:B----4-:R-:W-:Y:S10]  /*1710*/  @P0 BRA `(.L_x_21) ;  /* 0x00000000000c0947 */ /* 0x010ff40003800000 */
[----:B------:R-:W-:-:S04]  /*1720*/  SHF.L.U32 R4, R17, 0x1f, RZ ;  /* 0x0000001f11047819 */ /* 0x000fc800000006ff */
[----:B------:R-:W4:Y:S02]  /*1730*/  SYNCS.PHASECHK.TRANS64.TRYWAIT P0, [UR33+0x38], R4 ;  /* 0x00003804ff0075a7 */ /* 0x000f240008001121 */
[----:B----4-:R-:W-:Y:S05]  /*1740*/  @!P0 BRA `(.L_x_22) ;  /* 0x0000009c00008947 */ /* 0x010fea0003800000 */
.L_x_21:
[----:B------:R4:W-:Y:S01]  /*1750*/  @!P5 SYNCS.ARRIVE.TRANS64 RZ, [UR33], R3 ;  /* 0x00000003ffffd9a7 */ /* 0x0009e20008000021 */
[----:B------:R-:W-:Y:S04]  /*1760*/  BSSY.RECONVERGENT B0, `(.L_x_23) ;  /* 0x0000003000007945 */ /* 0x000fe80003800200 */
[----:B------:R-:W-:Y:S05]  /*1770*/  @P4 BRA `(.L_x_24) ;  /* 0x0000000000044947 */ /* 0x000fea0003800000 */
[----:B------:R-:W-:Y:S05]  /*1780*/  BPT.TRAP 0x1 ;  /* 0x000000040000795c */ /* 0x000fea0000300000 */
.L_x_24:
[----:B------:R-:W-:Y:S05]  /*1790*/  BSYNC.RECONVERGENT B0 ;  /* 0x0000000000007941 */ /* 0x000fea0003800200 */
.L_x_23:
[----:B------:R-:W-:Y:S02]  /*17a0*/  UIADD3 UR6, UPT, UPT, UR17, 0x1, URZ ;  /* 0x0000000111067890 */ /* 0x000fe4000fffe0ff */
[----:B------:R-:W-:Y:S02]  /*17b0*/  ULEA UR32, UR17, UR4, 0xd ;  /* 0x0000000411207291 */ /* 0x000fe4000f8e68ff */
[----:B------:R-:W-:Y:S02]  /*17c0*/  UISETP.NE.AND UP0, UPT, UR6, 0x7, UPT ;  /* 0x000000070600788c */ /* 0x000fe4000bf05270 */
[----:B------:R-:W-:Y:S02]  /*17d0*/  UIADD3 UR26, UP1, UPT, UR22, 0x80, URZ ;  /* 0x00000080161a7890 */ /* 0x000fe4000ff3e0ff */
[----:B------:R-:W-:Y:S02]  /*17e0*/  USEL UR9, URZ, 0x1, UP0 ;  /* 0x00000001ff097887 */ /* 0x000fe40008000000 */
[----:B------:R-:W-:-:S02]  /*17f0*/  USEL UR6, UR6, URZ, UP0 ;  /* 0x000000ff06067287 */ /* 0x000fc40008000000 */
[----:B------:R-:W-:Y:S02]  /*1800*/  UIADD3 UR20, UP0, UPT, UR22, 0x180, URZ ;  /* 0x0000018016147890 */ /* 0x000fe4000ff1e0ff */
[----:B------:R-:W-:Y:S01]  /*1810*/  ULEA UR8, UR6, UR4, 0x3 ;  /* 0x0000000406087291 */ /* 0x000fe2000f8e18ff */
[----:B------:R-:W-:Y:S01]  /*1820*/  LOP3.LUT R17, R17, UR9, RZ, 0x3c, !PT ;  /* 0x0000000911117c12 */ /* 0x000fe2000f8e3cff */
[----:B------:R-:W-:Y:S02]  /*1830*/  USHF.L.U32 UR34, UR16, 0x6, URZ ;  /* 0x0000000610227899 */ /* 0x000fe400080006ff */
[----:B------:R-:W-:Y:S01]  /*1840*/  UIADD3.X UR27, UPT, UPT, URZ, UR23, URZ, UP1, !UPT ;  /* 0x00000017ff1b7290 */ /* 0x000fe20008ffe4ff */
[----:B-1----:R-:W-:Y:S01]  /*1850*/  SHF.L.U32 R2, R17, 0x1f, RZ ;  /* 0x0000001f11027819 */ /* 0x002fe200000006ff */
[----:B------:R-:W-:Y:S02]  /*1860*/  UIADD3 UR32, UPT, UPT, UR32, 0xc400, URZ ;  /* 0x0000c40020207890 */ /* 0x000fe4000fffe0ff */
[----:B------:R-:W-:Y:S01]  /*1870*/  UIADD3.X UR21, UPT, UPT, URZ, UR23, URZ, UP0, !UPT ;  /* 0x00000017ff157290 */ /* 0x000fe200087fe4ff */
[----:B------:R1:W1:Y:S01]  /*1880*/  SYNCS.PHASECHK.TRANS64.TRYWAIT P0, [UR8+0x38], R2 ;  /* 0x00003802ff0075a7 */ /* 0x0002620008001108 */
[----:B------:R-:W-:Y:S01]  /*1890*/  ULEA UR8, UR17, UR4, 0xe ;  /* 0x0000000411087291 */ /* 0x000fe2000f8e70ff */
[----:B------:R-:W-:Y:S01]  /*18a0*/  UMOV UR18, 0x0 ;  /* 0x0000000000127882 */ /* 0x000fe20000000000 */
[----:B------:R-:W-:-:S02]  /*18b0*/  UMOV UR19, 0x10000000 ;  /* 0x1000000000137882 */ /* 0x000fc40000000000 */
[----:B------:R-:W-:Y:S01]  /*18c0*/  UIADD3 UR8, UPT, UPT, UR8, 0x1a400, URZ ;  /* 0x0001a40008087890 */ /* 0x000fe2000fffe0ff */
[----:B------:R1:W-:Y:S01]  /*18d0*/  UTMALDG.3D [UR32], [UR26], desc[UR18] ;  /* 0x000012201a0075b4 */ /* 0x0003e20008011000 */
[----:B------:R-:W-:Y:S01]  /*18e0*/  UMOV UR12, UR36 ;  /* 0x00000024000c7c82 */ /* 0x000fe20008000000 */
[----:B------:R-:W-:Y:S01]  /*18f0*/  UMOV UR9, UR33 ;  /* 0x0000002100097c82 */ /* 0x000fe20008000000 */
[----:B------:R-:W-:Y:S01]  /*1900*/  UMOV UR10, UR34 ;  /* 0x00000022000a7c82 */ /* 0x000fe20008000000 */
[----:B------:R-:W-:Y:S01]  /*1910*/  UIADD3 UR16, UPT, UPT, UR16, 0x1, URZ ;  /* 0x0000000110107890 */ /* 0x000fe2000fffe0ff */
[----:B------:R-:W-:Y:S01]  /*1920*/  UMOV UR24, UR5 ;  /* 0x0000000500187c82 */ /* 0x000fe20008000000 */
[----:B------:R-:W-:Y:S02]  /*1930*/  UMOV UR17, UR6 ;  /* 0x0000000600117c82 */ /* 0x000fe40008000000 */
[----:B------:R1:W-:Y:S01]  /*1940*/  UTMALDG.3D [UR8], [UR20], desc[UR18] ;  /* 0x00001208140075b4 */ /* 0x0003e20008011000 */
[----:B------:R-:W-:-:S09]  /*1950*/  UISETP.NE.AND UP0, UPT, UR16, UR5, UPT ;  /* 0x000000051000728c */ /* 0x000fd2000bf05270 */
[----:B------:R-:W-:Y:S05]  /*1960*/  BRA.U UP0, `(.L_x_25) ;  /* 0xfffffffd00607547 */ /* 0x000fea000b83ffff */
.L_x_20:
[----:B-1--4-:R-:W-:Y:S01]  /*1970*/  PLOP3.LUT P0, PT, PT, PT, UP3, 0x80, 0x8 ;  /* 0x000000000008781c */ /* 0x012fe20003f0f038 */
[----:B------:R-:W-:Y:S01]  /*1980*/  ULEA UR8, UR6, UR4, 0x3 ;  /* 0x0000000406087291 */ /* 0x000fe2000f8e18ff */
[----:B------:R-:W-:Y:S01]  /*1990*/  SHF.L.U32 R2, R17, 0x1f, RZ ;  /* 0x0000001f11027819 */ /* 0x000fe200000006ff */
[----:B------:R-:W-:-:S10]  /*19a0*/  UISETP.GT.AND UP0, UPT, UR15, UR14, UPT ;  /* 0x0000000e0f00728c */ /* 0x000fd4000bf04270 */
[----:B------:R-:W-:Y:S01]  /*19b0*/  @!P0 SYNCS.ARRIVE.TRANS64.A1T0 RZ, [UR4+0xb8], RZ ;  /* 0x0000b8ffffff89a7 */ /* 0x000fe20008100004 */
[----:B------:R1:W4:Y:S01]  /*19c0*/  SYNCS.PHASECHK.TRANS64.TRYWAIT P0, [UR8+0x38], R2 ;  /* 0x00003802ff0075a7 */ /* 0x0003220008001108 */
[----:B------:R-:W-:Y:S05]  /*19d0*/  BRA.U !UP0, `(.L_x_26) ;  /* 0x0000000108ac7547 */ /* 0x000fea000b800000 */
[----:B------:R-:W-:Y:S01]  /*19e0*/  UIADD3 UR21, UPT, UPT, UR7, UR24, URZ ;  /* 0x0000001807157290 */ /* 0x000fe2000fffe0ff */
[----:B------:R-:W-:-:S11]  /*19f0*/  UMOV UR25, UR6 ;  /* 0x0000000600197c82 */ /* 0x000fd60008000000 */
.L_x_31:
[----:B-1----:R-:W-:Y:S01]  /*1a00*/  ULEA UR17, UR25, UR4, 0x3 ;  /* 0x0000000419117291 */ /* 0x002fe2000f8e18ff */
[----:B----4-:R-:W-:Y:S01]  /*1a10*/  @!P5 MOV R3, 0x6000 ;  /* 0x000060000003d802 */ /* 0x010fe20000000f00 */
[----:B----4-:R-:W-:Y:S10]  /*1a20*/  @P0 BRA `(.L_x_27) ;  /* 0x00000000000c0947 */ /* 0x010ff40003800000 */
[----:B------:R-:W-:-:S04]  /*1a30*/  SHF.L.U32 R4, R17, 0x1f, RZ ;  /* 0x0000001f11047819 */ /* 0x000fc800000006ff */
[----:B------:R-:W4:Y:S02]  /*1a40*/  SYNCS.PHASECHK.TRANS64.TRYWAIT P0, [UR17+0x38], R4 ;  /* 0x00003804ff0075a7 */ /* 0x000f240008001111 */
[----:B----4-:R-:W-:Y:S05]  /*1a50*/  @!P0 BRA `(.L_x_28) ;  /* 0x0000009800548947 */ /* 0x010fea0003800000 */
.L_x_27:
[----:B------:R4:W-:Y:S01]  /*1a60*/  @!P5 SYNCS.ARRIVE.TRANS64 RZ, [UR17], R3 ;  /* 0x00000003ffffd9a7 */ /* 0x0009e20008000011 */
[----:B------:R-:W-:Y:S04]  /*1a70*/  BSSY.RECONVERGENT B0, `(.L_x_29) ;  /* 0x0000003000007945 */ /* 0x000fe80003800200 */
[----:B------:R-:W-:Y:S05]  /*1a80*/  @P4 BRA `(.L_x_30) ;  /* 0x0000000000044947 */ /* 0x000fea0003800000 */
[----:B------:R-:W-:Y:S05]  /*1a90*/  BPT.TRAP 0x1 ;  /* 0x000000040000795c */ /* 0x000fea0000300000 */
.L_x_30:
[----:B------:R-:W-:Y:S05]  /*1aa0*/  BSYNC.RECONVERGENT B0 ;  /* 0x0000000000007941 */ /* 0x000fea0003800200 */
.L_x_29:
        /* <DEDUP_REMOVED lines=10> */
[----:B------:R-:W-:Y:S01]  /*1b50*/  UIADD3 UR16, UPT, UPT, UR16, 0xc400, URZ ;  /* 0x0000c40010107890 */ /* 0x000fe2000fffe0ff */
[----:B-1----:R-:W-:Y:S01]  /*1b60*/  SHF.L.U32 R2, R17, 0x1f, RZ ;  /* 0x0000001f11027819 */ /* 0x002fe200000006ff */
[----:B------:R-:W-:Y:S02]  /*1b70*/  UIADD3.X UR31, UPT, UPT, URZ, UR23, URZ, UP1, !UPT ;  /* 0x00000017ff1f7290 */ /* 0x000fe40008ffe4ff */
[----:B------:R-:W-:Y:S01]  /*1b80*/  UIADD3.X UR29, UPT, UPT, URZ, UR23, URZ, UP0, !UPT ;  /* 0x00000017ff1d7290 */ /* 0x000fe200087fe4ff */
[----:B------:R1:W1:Y:S01]  /*1b90*/  SYNCS.PHASECHK.TRANS64.TRYWAIT P0, [UR8+0x38], R2 ;  /* 0x00003802ff0075a7 */ /* 0x0002620008001108 */
[----:B------:R-:W-:Y:S01]  /*1ba0*/  ULEA UR8, UR25, UR4, 0xe ;  /* 0x0000000419087291 */ /* 0x000fe2000f8e70ff */
[----:B------:R-:W-:Y:S01]  /*1bb0*/  UMOV UR26, 0x0 ;  /* 0x00000000001a7882 */ /* 0x000fe20000000000 */
[----:B------:R-:W-:-:S02]  /*1bc0*/  UMOV UR27, 0x10000000 ;  /* 0x10000000001b7882 */ /* 0x000fc40000000000 */
[----:B------:R-:W-:Y:S01]  /*1bd0*/  UIADD3 UR8, UPT, UPT, UR8, 0x1a400, URZ ;  /* 0x0001a40008087890 */ /* 0x000fe2000fffe0ff */
[----:B------:R-:W-:Y:S01]  /*1be0*/  UMOV UR19, UR35 ;  /* 0x0000002300137c82 */ /* 0x000fe20008000000 */
[----:B------:R-:W-:Y:S01]  /*1bf0*/  UMOV UR20, UR36 ;  /* 0x0000002400147c82 */ /* 0x000fe20008000000 */
[----:B------:R-:W-:Y:S01]  /*1c00*/  UMOV UR12, UR36 ;  /* 0x00000024000c7c82 */ /* 0x000fe20008000000 */
[----:B------:R-:W-:Y:S01]  /*1c10*/  UMOV UR9, UR17 ;  /* 0x0000001100097c82 */ /* 0x000fe20008000000 */
[----:B------:R-:W-:Y:S01]  /*1c20*/  UMOV UR10, UR18 ;  /* 0x00000012000a7c82 */ /* 0x000fe20008000000 */
[----:B------:R1:W-:Y:S01]  /*1c30*/  UTMALDG.3D [UR16], [UR30], desc[UR26] ;  /* 0x00001a101e0075b4 */ /* 0x0003e20008011000 */
[----:B------:R-:W-:Y:S01]  /*1c40*/  UIADD3 UR24, UPT, UPT, UR24, 0x1, URZ ;  /* 0x0000000118187890 */ /* 0x000fe2000fffe0ff */
[----:B------:R-:W-:-:S03]  /*1c50*/  UMOV UR25, UR6 ;  /* 0x0000000600197c82 */ /* 0x000fc60008000000 */
[----:B------:R-:W-:Y:S01]  /*1c60*/  UISETP.NE.AND UP0, UPT, UR24, UR21, UPT ;  /* 0x000000151800728c */ /* 0x000fe2000bf05270 */
[----:B------:R1:W-:Y:S08]  /*1c70*/  UTMALDG.3D [UR8], [UR28], desc[UR26] ;  /* 0x00001a081c0075b4 */ /* 0x0003f00008011000 */
[----:B------:R-:W-:Y:S05]  /*1c80*/  BRA.U UP0, `(.L_x_31) ;  /* 0xfffffffd005c7547 */ /* 0x000fea000b83ffff */
.L_x_26:
[C---:B-1----:R-:W-:Y:S01]  /*1c90*/  LEA R2, R16.reuse, UR4, 0x3 ;  /* 0x0000000410027c11 */ /* 0x042fe2000f8e18ff */
[----:B------:R-:W-:Y:S01]  /*1ca0*/  NOP ;  /* 0x0000000000007918 */ /* 0x000fe20000000000 */
[----:B----4-:R-:W-:Y:S02]  /*1cb0*/  SHF.L.U32 R3, R13, 0x1f, RZ ;  /* 0x0000001f0d037819 */ /* 0x010fe400000006ff */
[----:B------:R-:W-:Y:S02]  /*1cc0*/  LEA R4, R16, UR4, 0x4 ;  /* 0x0000000410047c11 */ /* 0x000fe4000f8e20ff */
[----:B------:R-:W1:Y:S02]  /*1cd0*/  SYNCS.PHASECHK.TRANS64.TRYWAIT P0, [R2+URZ+0xc0], R3 ;  /* 0x0000c003020075a7 */ /* 0x000e6400080011ff */
[----:B-1----:R-:W-:Y:S05]  /*1ce0*/  @!P0 BRA `(.L_x_32) ;  /* 0x0000009400c88947 */ /* 0x002fea0003800000 */
.L_x_134:
[----:B------:R-:W4:Y:S01]  /*1cf0*/  LDS.128 R4, [R4+0x130] ;  /* 0x0001300004047984 */ /* 0x000f220000000c00 */
[----:B---3--:R-:W-:Y:S01]  /*1d00*/  ISETP.GE.AND P0, PT, R72, 0x1, PT ;  /* 0x000000014800780c */ /* 0x008fe20003f06270 */
[----:B-1----:R-:W-:Y:S01]  /*1d10*/  VIADD R2, R2, 0xd0 ;  /* 0x000000d002027836 */ /* 0x002fe20000000000 */
[----:B------:R-:W-:Y:S01]  /*1d20*/  @!PT LDS RZ, [RZ] ;  /* 0x00000000fffff984 */ /* 0x000fe20000000800 */
[----:B------:R-:W-:Y:S01]  /*1d30*/  @!PT LDS RZ, [RZ] ;  /* 0x00000000fffff984 */ /* 0x000fe20000000800 */
[----:B------:R-:W-:Y:S01]  /*1d40*/  @!PT LDS RZ, [RZ] ;  /* 0x00000000fffff984 */ /* 0x000fe20000000800 */
[----:B------:R-:W-:Y:S01]  /*1d50*/  @!PT LDS RZ, [RZ] ;  /* 0x00000000fffff984 */ /* 0x000fe20000000800 */
[----:B------:R1:W-:Y:S06]  /*1d60*/  MEMBAR.ALL.CTA ;  /* 0x0000000000007992 */ /* 0x0003ec0000008000 */
[----:B-1----:R-:W1:Y:S01]  /*1d70*/  FENCE.VIEW.ASYNC.S ;  /* 0x00000000000073c6 */ /* 0x002e620000000000 */
[----:B------:R-:W-:-:S04]  /*1d80*/  PRMT R2, RZ, 0x654, R2 ;  /* 0x00000654ff027816 */ /* 0x000fc80000000002 */
[----:B-1----:R1:W-:Y:S01]  /*1d90*/  SYNCS.ARRIVE.TRANS64.RED.A1T0 RZ, [R2+URZ], RZ ;  /* 0x000000ff02ff79a7 */ /* 0x0023e200081004ff */
[----:B----4-:R-:W-:-:S13]  /*1da0*/  LOP3.LUT P2, RZ, R6, 0x1, RZ, 0xc0, !PT ;  /* 0x0000000106ff7812 */ /* 0x010fda000784c0ff */
[----:B------:R-:W-:Y:S01]  /*1db0*/  @P2 SHF.R.U32.HI R3, RZ, 0x10, R5 ;  /* 0x00000010ff032819 */ /* 0x000fe20000011605 */
[----:B------:R-:W-:Y:S01]  /*1dc0*/  VOTEU.ANY UP0, P2 ;  /* 0x0000000000ff7886 */ /* 0x000fe20001000100 */
[----:B------:R-:W-:Y:S02]  /*1dd0*/  @P2 MOV R10, R4 ;  /* 0x00000004000a2202 */ /* 0x000fe40000000f00 */
[----:B------:R-:W-:Y:S02]  /*1de0*/  @P2 R2UR.BROADCAST UR8, R3 ;  /* 0x00000000030822ca */ /* 0x000fe400008e0000 */
[----:B------:R-:W-:-:S11]  /*1df0*/  @P2 LOP3.LUT R9, R5, 0xffff, RZ, 0xc0, !PT ;  /* 0x0000ffff05092812 */ /* 0x000fd600078ec0ff */
[----:B------:R-:W-:Y:S01]  /*1e00*/  @UP0 UMOV UR36, UR8 ;  /* 0x0000000800240c82 */ /* 0x000fe20008000000 */
[----:B-1----:R-:W-:Y:S05]  /*1e10*/  @!P0 BRA `(.L_x_33) ;  /* 0x0000000000b88947 */ /* 0x002fea0003800000 */
[----:B------:R-:W2:Y:S01]  /*1e20*/  LDC.64 R4, c[0x0][0xb18] ;  /* 0x0002c600ff047b82 */ /* 0x000ea20000000a00 */
[----:B------:R-:W-:-:S07]  /*1e30*/  ISETP.NE.AND P3, PT, R72, 0x1, PT ;  /* 0x000000014800780c */ /* 0x000fce0003f65270 */
[----:B------:R-:W1:Y:S08]  /*1e40*/  LDC.64 R6, c[0x0][0xb10] ;  /* 0x0002c400ff067b82 */ /* 0x000e700000000a00 */
[----:B------:R-:W3:Y:S08]  /*1e50*/  LDC R14, c[0x0][0xb20] ;  /* 0x0002c800ff0e7b82 */ /* 0x000ef00000000800 */
[----:B------:R-:W4:Y:S01]  /*1e60*/  LDC R15, c[0x0][0xb0c] ;  /* 0x0002c300ff0f7b82 */ /* 0x000f220000000800 */
[----:B--2---:R-:W-:Y:S01]  /*1e70*/  IMAD.HI.U32 R19, R0, R5, RZ ;  /* 0x0000000500137227 */ /* 0x004fe200078e00ff */
[----:B------:R-:W-:-:S03]  /*1e80*/  ISETP.NE.AND P0, PT, R4, 0x1, PT ;  /* 0x000000010400780c */ /* 0x000fc60003f05270 */
[----:B------:R-:W-:-:S03]  /*1e90*/  IMAD.HI.U32 R5, R9, R5, RZ ;  /* 0x0000000509057227 */ /* 0x000fc600078e00ff */
[----:B------:R-:W2:Y:S01]  /*1ea0*/  LDC.64 R2, c[0x0][0xb28] ;  /* 0x0002ca00ff027b82 */ /* 0x000ea20000000a00 */
[----:B-1----:R-:W-:-:S04]  /*1eb0*/  IMAD.HI.U32 R20, R8, R6, RZ ;  /* 0x0000000608147227 */ /* 0x002fc800078e00ff */
[----:B------:R-:W-:Y:S01]  /*1ec0*/  IMAD.HI.U32 R21, R10, R6, RZ ;  /* 0x000000060a157227 */ /* 0x000fe200078e00ff */
[----:B------:R-:W-:Y:S02]  /*1ed0*/  SHF.R.U32.HI R20, RZ, R7, R20 ;  /* 0x00000007ff147219 */ /* 0x000fe40000011614 */
[-C--:B---3--:R-:W-:Y:S02]  /*1ee0*/  SHF.R.U32.HI R19, RZ, R14.reuse, R19 ;  /* 0x0000000eff137219 */ /* 0x088fe40000011613 */
[----:B------:R-:W-:Y:S02]  /*1ef0*/  SHF.R.U32.HI R5, RZ, R14, R5 ;  /* 0x0000000eff057219 */ /* 0x000fe40000011605 */
[----:B------:R-:W-:Y:S02]  /*1f00*/  SEL R19, R0, R19, !P0 ;  /* 0x0000001300137207 */ /* 0x000fe40004000000 */
[----:B------:R-:W-:Y:S02]  /*1f10*/  SHF.R.U32.HI R21, RZ, R7, R21 ;  /* 0x00000007ff157219 */ /* 0x000fe40000011615 */
[----:B----4-:R-:W-:-:S02]  /*1f20*/  ISETP.NE.AND P1, PT, R15, 0x1, PT ;  /* 0x000000010f00780c */ /* 0x010fc40003f25270 */
[----:B------:R-:W-:Y:S02]  /*1f30*/  SEL R5, R9, R5, !P0 ;  /* 0x0000000509057207 */ /* 0x000fe40004000000 */
[----:B------:R-:W-:Y:S02]  /*1f40*/  SEL R20, R8, R20, !P1 ;  /* 0x0000001408147207 */ /* 0x000fe40004800000 */
[----:B------:R-:W-:Y:S01]  /*1f50*/  SEL R21, R10, R21, !P1 ;  /* 0x000000150a157207 */ /* 0x000fe20004800000 */
[----:B--2---:R-:W-:-:S04]  /*1f60*/  IMAD.HI.U32 R18, R19, R2, RZ ;  /* 0x0000000213127227 */ /* 0x004fc800078e00ff */
        /* <DEDUP_REMOVED lines=10> */
[----:B------:R-:W-:-:S04]  /*2010*/  @!P0 IMAD.HI.U32 R7, R21, R2, RZ ;  /* 0x0000000215078227 */ /* 0x000fc800078e00ff */
[----:B------:R-:W-:Y:S01]  /*2020*/  IMAD.MOV R2, RZ, RZ, -R6 ;  /* 0x000000ffff027224 */ /* 0x000fe200078e0a06 */
[----:B------:R-:W-:Y:S02]  /*2030*/  @!P0 SHF.R.U32.HI R3, RZ, R3, R7 ;  /* 0x00000003ff038219 */ /* 0x000fe40000011607 */
[----:B------:R-:W-:Y:S01]  /*2040*/  IADD3 R7, PT, PT, -R5, RZ, RZ ;  /* 0x000000ff05077210 */ /* 0x000fe20007ffe1ff */
[----:B------:R-:W-:Y:S01]  /*2050*/  IMAD R2, R72, R2, R5 ;  /* 0x0000000248027224 */ /* 0x000fe200078e0205 */
        /* <DEDUP_REMOVED lines=10> */
.L_x_33:
[----:B------:R-:W1:Y:S02]  /*2100*/  LDCU UR8, c[0x0][0xb30] ;  /* 0x00016600ff0877ac */ /* 0x000e640008000800 */
[----:B-1----:R-:W-:-:S09]  /*2110*/  UISETP.NE.AND UP0, UPT, UR8, 0x1, UPT ;  /* 0x000000010800788c */ /* 0x002fd2000bf05270 */
[----:B------:R-:W-:Y:S05]  /*2120*/  BRA.U UP0, `(.L_x_34) ;  /* 0x0000000100407547 */ /* 0x000fea000b800000 */
[----:B------:R-:W1:Y:S08]  /*2130*/  LDC.64 R4, c[0x0][0xb10] ;  /* 0x0002c400ff047b82 */ /* 0x000e700000000a00 */
[----:B------:R-:W3:Y:S08]  /*2140*/  LDC.64 R2, c[0x0][0xb18] ;  /* 0x0002c600ff027b82 */ /* 0x000ef00000000a00 */
[----:B------:R-:W4:Y:S08]  /*2150*/  LDC R6, c[0x0][0xb20] ;  /* 0x0002c800ff067b82 */ /* 0x000f300000000800 */
[----:B------:R-:W2:Y:S01]  /*2160*/  LDC R7, c[0x0][0xb0c] ;  /* 0x0002c300ff077b82 */ /* 0x000ea20000000800 */
[----:B-1----:R-:W-:-:S05]  /*2170*/  IMAD.HI.U32 R4, R10, R4, RZ ;  /* 0x000000040a047227 */ /* 0x002fca00078e00ff */
[----:B------:R-:W-:Y:S01]  /*2180*/  SHF.R.U32.HI R4, RZ, R5, R4 ;  /* 0x00000005ff047219 */ /* 0x000fe20000011604 */
[----:B---3--:R-:W-:Y:S01]  /*2190*/  IMAD.HI.U32 R3, R9, R3, RZ ;  /* 0x0000000309037227 */ /* 0x008fe200078e00ff */
[----:B------:R-:W-:-:S04]  /*21a0*/  ISETP.NE.AND P0, PT, R2, 0x1, PT ;  /* 0x000000010200780c */ /* 0x000fc80003f05270 */
[----:B----4-:R-:W-:-:S04]  /*21b0*/  SHF.R.U32.HI R3, RZ, R6, R3 ;  /* 0x00000006ff037219 */ /* 0x010fc80000011603 */
[----:B------:R-:W-:Y:S02]  /*21c0*/  SEL R3, R9, R3, !P0 ;  /* 0x0000000309037207 */ /* 0x000fe40004000000 */
[----:B--2---:R-:W-:-:S04]  /*21d0*/  ISETP.NE.AND P1, PT, R7, 0x1, PT ;  /* 0x000000010700780c */ /* 0x004fc80003f25270 */
[----:B------:R-:W-:-:S05]  /*21e0*/  SEL R4, R10, R4, !P1 ;  /* 0x000000040a047207 */ /* 0x000fca0004800000 */
[----:B------:R-:W-:Y:S02]  /*21f0*/  IMAD.IADD R5, R3, 0x1, -R4 ;  /* 0x0000000103057824 */ /* 0x000fe400078e0a04 */
[----:B------:R-:W-:Y:S02]  /*2200*/  IMAD.IADD R3, R4, 0x1, -R3 ;  /* 0x0000000104037824 */ /* 0x000fe400078e0a03 */
[----:B------:R-:W-:Y:S02]  /*2210*/  IMAD R10, R5, R7, R10 ;  /* 0x00000007050a7224 */ /* 0x000fe400078e020a */
[----:B------:R-:W-:-:S07]  /*2220*/  IMAD R9, R3, R2, R9 ;  /* 0x0000000203097224 */ /* 0x000fce00078e0209 */
.L_x_34:
[----:B------:R-:W-:Y:S01]  /*2230*/  VIADD R16, R16, 0x1 ;  /* 0x0000000110107836 */ /* 0x000fe20000000000 */
[----:B------:R-:W-:Y:S01]  /*2240*/  UPLOP3.LUT UP3, UPT, UPT, UPT, UPT, 0x80, 0x8 ;  /* 0x000000000008789c */ /* 0x000fe20003f6f070 */
[----:B------:R-:W-:Y:S02]  /*2250*/  IMAD.IADD R15, R10, 0x1, R169 ;  /* 0x000000010a0f7824 */ /* 0x000fe400078e02a9 */
[----:B------:R-:W-:Y:S01]  /*2260*/  IMAD.IADD R14, R9, 0x1, R168 ;  /* 0x00000001090e7824 */ /* 0x000fe200078e02a8 */
[----:B------:R-:W-:-:S04]  /*2270*/  ISETP.NE.AND P0, PT, R16, 0x2, PT ;  /* 0x000000021000780c */ /* 0x000fc80003f05270 */
[----:B------:R-:W-:Y:S02]  /*2280*/  SEL R2, RZ, 0x1, P0 ;  /* 0x00000001ff027807 */ /* 0x000fe40000000000 */
[----:B------:R-:W-:Y:S02]  /*2290*/  SEL R16, R16, RZ, P0 ;  /* 0x000000ff10107207 */ /* 0x000fe40000000000 */
[----:B------:R-:W-:Y:S01]  /*22a0*/  LOP3.LUT R13, R13, R2, RZ, 0x3c, !PT ;  /* 0x000000020d0d7212 */ /* 0x000fe200078e3cff */
[----:B------:R-:W-:Y:S06]  /*22b0*/  @P2 BRA `(.L_x_35) ;  /* 0xfffffff000942947 */ /* 0x000fec000383ffff */
[----:B------:R-:W-:Y:S01]  /*22c0*/  UIADD3 UR4, UPT, UPT, UR4, 0x38, URZ ;  /* 0x0000003804047890 */ /* 0x000fe2000fffe0ff */
[----:B------:R-:W-:-:S03]  /*22d0*/  SHF.L.U32 R2, R17, 0x1f, RZ ;  /* 0x0000001f11027819 */ /* 0x000fc600000006ff */
[----:B------:R-:W-:-:S09]  /*22e0*/  ULEA UR5, UR6, UR4, 0x3 ;  /* 0x0000000406057291 */ /* 0x000fd2000f8e18ff */
[----:B------:R-:W1:Y:S02]  /*22f0*/  SYNCS.PHASECHK.TRANS64.TRYWAIT P0, [UR5], R2 ;  /* 0x00000002ff0075a7 */ /* 0x000e640008001105 */
[----:B-1----:R-:W-:Y:S05]  /*2300*/  @!P0 BRA `(.L_x_36) ;  /* 0x0000009000548947 */ /* 0x002fea0003800000 */
.L_x_136:
[----:B------:R-:W-:-:S04]  /*2310*/  UIADD3 UR6, UPT, UPT, UR6, 0x1, URZ ;  /* 0x0000000106067890 */ /* 0x000fc8000fffe0ff */
[----:B------:R-:W-:-:S04]  /*2320*/  UISETP.NE.AND UP0, UPT, UR6, 0x7, UPT ;  /* 0x000000070600788c */ /* 0x000fc8000bf05270 */
[----:B------:R-:W-:Y:S02]  /*2330*/  USEL UR7, URZ, 0x1, UP0 ;  /* 0x00000001ff077887 */ /* 0x000fe40008000000 */
[----:B------:R-:W-:-:S04]  /*2340*/  USEL UR6, UR6, URZ, UP0 ;  /* 0x000000ff06067287 */ /* 0x000fc80008000000 */
[----:B------:R-:W-:Y:S01]  /*2350*/  ULEA UR5, UR6, UR4, 0x3 ;  /* 0x0000000406057291 */ /* 0x000fe2000f8e18ff */
[----:B-1----:R-:W-:-:S04]  /*2360*/  LOP3.LUT R2, R17, UR7, RZ, 0x3c, !PT ;  /* 0x0000000711027c12 */ /* 0x002fc8000f8e3cff */
[----:B------:R-:W-:-:S04]  /*2370*/  SHF.L.U32 R3, R2, 0x1f, RZ ;  /* 0x0000001f02037819 */ /* 0x000fc800000006ff */
[----:B------:R-:W1:Y:S02]  /*2380*/  SYNCS.PHASECHK.TRANS64.TRYWAIT P0, [UR5], R3 ;  /* 0x00000003ff0075a7 */ /* 0x000e640008001105 */
[----:B-1----:R-:W-:Y:S05]  /*2390*/  @!P0 BRA `(.L_x_37) ;  /* 0x0000009000488947 */ /* 0x002fea0003800000 */
.L_x_138:
[----:B------:R-:W-:-:S04]  /*23a0*/  UIADD3 UR6, UPT, UPT, UR6, 0x1, URZ ;  /* 0x0000000106067890 */ /* 0x000fc8000fffe0ff */
[----:B------:R-:W-:-:S04]  /*23b0*/  UISETP.NE.AND UP0, UPT, UR6, 0x7, UPT ;  /* 0x000000070600788c */ /* 0x000fc8000bf05270 */
[----:B------:R-:W-:Y:S02]  /*23c0*/  USEL UR7, URZ, 0x1, UP0 ;  /* 0x00000001ff077887 */ /* 0x000fe40008000000 */
[----:B------:R-:W-:-:S04]  /*23d0*/  USEL UR6, UR6, URZ, UP0 ;  /* 0x000000ff06067287 */ /* 0x000fc80008000000 */
[----:B------:R-:W-:Y:S01]  /*23e0*/  ULEA UR5, UR6, UR4, 0x3 ;  /* 0x0000000406057291 */ /* 0x000fe2000f8e18ff */
[----:B------:R-:W-:-:S04]  /*23f0*/  LOP3.LUT R2, R2, UR7, RZ, 0x3c, !PT ;  /* 0x0000000702027c12 */ /* 0x000fc8000f8e3cff */
[----:B-1----:R-:W-:-:S04]  /*2400*/  SHF.L.U32 R3, R2, 0x1f, RZ ;  /* 0x0000001f02037819 */ /* 0x002fc800000006ff */
[----:B------:R-:W1:Y:S02]  /*2410*/  SYNCS.PHASECHK.TRANS64.TRYWAIT P0, [UR5], R3 ;  /* 0x00000003ff0075a7 */ /* 0x000e640008001105 */
[----:B-1----:R-:W-:Y:S05]  /*2420*/  @!P0 BRA `(.L_x_38) ;  /* 0x00000090003c8947 */ /* 0x002fea0003800000 */
.L_x_140:
        /* <DEDUP_REMOVED lines=9> */
.L_x_142:
        /* <DEDUP_REMOVED lines=9> */
.L_x_144:
        /* <DEDUP_REMOVED lines=9> */
.L_x_146:
[----:B------:R-:W-:-:S04]  /*25e0*/  UIADD3 UR6, UPT, UPT, UR6, 0x1, URZ ;  /* 0x0000000106067890 */ /* 0x000fc8000fffe0ff */
[----:B------:R-:W-:-:S04]  /*25f0*/  UISETP.NE.AND UP0, UPT, UR6, 0x7, UPT ;  /* 0x000000070600788c */ /* 0x000fc8000bf05270 */
[----:B------:R-:W-:Y:S02]  /*2600*/  USEL UR5, URZ, 0x1, UP0 ;  /* 0x00000001ff057887 */ /* 0x000fe40008000000 */
[----:B------:R-:W-:-:S04]  /*2610*/  USEL UR6, UR6, URZ, UP0 ;  /* 0x000000ff06067287 */ /* 0x000fc80008000000 */
[----:B------:R-:W-:Y:S01]  /*2620*/  ULEA UR6, UR6, UR4, 0x3 ;  /* 0x0000000406067291 */ /* 0x000fe2000f8e18ff */
[----:B------:R-:W-:-:S04]  /*2630*/  LOP3.LUT R2, R2, UR5, RZ, 0x3c, !PT ;  /* 0x0000000502027c12 */ /* 0x000fc8000f8e3cff */
[----:B------:R-:W-:Y:S01]  /*2640*/  SHF.L.U32 R2, R2, 0x1f, RZ ;  /* 0x0000001f02027819 */ /* 0x000fe200000006ff */
[----:B-12---:R-:W-:-:S07]  /*2650*/  IMAD.U32 R0, RZ, RZ, UR6 ;  /* 0x00000006ff007e24 */ /* 0x006fce000f8e00ff */
.L_x_42:
[----:B-1----:R1:W2:Y:S02]  /*2660*/  SYNCS.PHASECHK.TRANS64.TRYWAIT P0, [R0+URZ], R2 ;  /* 0x00000002000075a7 */ /* 0x0022a400080011ff */
[----:B--2---:R-:W-:Y:S05]  /*2670*/  @!P0 NANOSLEEP.SYNCS 0x989680 ;  /* 0x009896800000895d */ /* 0x004fea0003900000 */
[----:B------:R-:W2:Y:S02]  /*2680*/  @!P0 SYNCS.PHASECHK.TRANS64 P0, [R0+URZ], R2 ;  /* 0x00000002000085a7 */ /* 0x000ea400080010ff */
[----:B--2---:R-:W-:Y:S05]  /*2690*/  @P0 EXIT ;  /* 0x000000000000094d */ /* 0x004fea0003800000 */
[----:B------:R-:W-:Y:S05]  /*26a0*/  BRA `(.L_x_42) ;  /* 0xfffffffc00ec7947 */ /* 0x000fea000383ffff */
.L_x_17:
[----:B------:R-:W-:-:S04]  /*26b0*/  UISETP.NE.AND UP0, UPT, UR37, URZ, UPT ;  /* 0x000000ff2500728c */ /* 0x000fc8000bf05270 */
[----:B------:R-:W-:-:S09]  /*26c0*/  UISETP.NE.OR UP0, UPT, UR6, 0x1, UP0 ;  /* 0x000000010600788c */ /* 0x000fd20008705670 */
[----:B------:R-:W-:Y:S05]  /*26d0*/  BRA.U UP0, `(.L_x_43) ;  /* 0x0000000500487547 */ /* 0x000fea000b800000 */
[----:B------:R-:W-:Y:S01]  /*26e0*/  ISETP.NE.AND P2, PT, R2, RZ, PT ;  /* 0x000000ff0200720c */ /* 0x000fe20003f45270 */
[----:B------:R-:W-:Y:S01]  /*26f0*/  IMAD.MOV.U32 R12, RZ, RZ, 0x1 ;  /* 0x00000001ff0c7424 */ /* 0x000fe200078e00ff */
[----:B------:R-:W-:Y:S02]  /*2700*/  CS2R R10, SRZ ;  /* 0x00000000000a7805 */ /* 0x000fe4000001ff00 */
[----:B------:R-:W-:Y:S01]  /*2710*/  CS2R R8, SRZ ;  /* 0x0000000000087805 */ /* 0x000fe2000001ff00 */
[----:B------:R-:W-:Y:S01]  /*2720*/  UMOV UR4, 0x400 ;  /* 0x0000040000047882 */ /* 0x000fe20000000000 */
[----:B------:R-:W-:Y:S01]  /*2730*/  UMOV UR6, URZ ;  /* 0x000000ff00067c82 */ /* 0x000fe20008000000 */
[----:B------:R-:W-:-:S12]  /*2740*/  ULEA UR37, UR37, UR4, 0x18 ;  /* 0x0000000425257291 */ /* 0x000fd8000f8ec0ff */
.L_x_47:
[----:B------:R-:W-:Y:S02]  /*2750*/  LEA R0, R8, UR37, 0x3 ;  /* 0x0000002508007c11 */ /* 0x000fe4000f8e18ff */
[----:B------:R-:W-:-:S03]  /*2760*/  SHF.L.U32 R4, R9, 0x1f, RZ ;  /* 0x0000001f09047819 */ /* 0x000fc600000006ff */
[----:B------:R-:W-:Y:S01]  /*2770*/  VIADD R5, R0, 0x110 ;  /* 0x0000011000057836 */ /* 0x000fe20000000000 */
[----:B------:R-:W1:Y:S02]  /*2780*/  SYNCS.PHASECHK.TRANS64.TRYWAIT P0, [R0+URZ+0x100], R4 ;  /* 0x00010004000075a7 */ /* 0x000e6400080011ff */
[----:B-1----:R-:W-:Y:S05]  /*2790*/  @!P0 BRA `(.L_x_44) ;  /* 0x0000008c00c08947 */ /* 0x002fea0003800000 */
.L_x_147:
[----:B------:R-:W-:Y:S01]  /*27a0*/  ULEA UR5, UR6, UR37, 0x3 ;  /* 0x0000002506057291 */ /* 0x000fe2000f8e18ff */
[----:B-1----:R-:W-:Y:S01]  /*27b0*/  PRMT R0, RZ, 0x654, R5 ;  /* 0x00000654ff007816 */ /* 0x002fe20000000005 */
[----:B------:R-:W-:Y:S01]  /*27c0*/  @!P2 IMAD.MOV.U32 R4, RZ, RZ, 0x10 ;  /* 0x00000010ff04a424 */ /* 0x000fe200078e00ff */
[----:B------:R-:W-:Y:S01]  /*27d0*/  SHF.L.U32 R5, R12, 0x1f, RZ ;  /* 0x0000001f0c057819 */ /* 0x000fe200000006ff */
[----:B------:R-:W-:Y:S01]  /*27e0*/  UIADD3 UR4, UPT, UPT, UR5, 0xc0, URZ ;  /* 0x000000c005047890 */ /* 0x000fe2000fffe0ff */
[----:B------:R1:W-:Y:S05]  /*27f0*/  SYNCS.ARRIVE.TRANS64.RED.A1T0 RZ, [R0+URZ], RZ ;  /* 0x000000ff00ff79a7 */ /* 0x0003ea00081004ff */
[----:B------:R-:W-:Y:S01]  /*2800*/  IMAD.U32 R6, RZ, RZ, UR4 ;  /* 0x00000004ff067e24 */ /* 0x000fe2000f8e00ff */
[----:B------:R-:W2:Y:S04]  /*2810*/  SYNCS.PHASECHK.TRANS64.TRYWAIT P0, [UR5+0xd0], R5 ;  /* 0x0000d005ff0075a7 */ /* 0x000ea80008001105 */
[----:B------:R-:W-:Y:S01]  /*2820*/  PRMT R6, R2, 0x654, R6 ;  /* 0x0000065402067816 */ /* 0x000fe20000000006 */
[----:B-12---:R-:W-:Y:S06]  /*2830*/  @!P0 BRA `(.L_x_45) ;  /* 0x0000008c00ac8947 */ /* 0x006fec0003800000 */
.L_x_149:
[----:B------:R-:W-:Y:S01]  /*2840*/  ULEA UR4, UR6, UR37, 0x4 ;  /* 0x0000002506047291 */ /* 0x000fe2000f8e20ff */
[----:B------:R-:W-:Y:S01]  /*2850*/  SEL R3, R6, R3, !P2 ;  /* 0x0000000306037207 */ /* 0x000fe20005000000 */
[----:B------:R-:W-:Y:S01]  /*2860*/  UIADD3 UR5, UPT, UPT, UR5, 0xc0, URZ ;  /* 0x000000c005057890 */ /* 0x000fe2000fffe0ff */
[----:B-1----:R-:W-:Y:S01]  /*2870*/  LEA R0, R11, UR37, 0x3 ;  /* 0x000000250b007c11 */ /* 0x002fe2000f8e18ff */
[----:B------:R-:W-:Y:S01]  /*2880*/  UIADD3 UR4, UPT, UPT, UR4, 0x130, URZ ;  /* 0x0000013004047890 */ /* 0x000fe2000fffe0ff */
[----:B------:R1:W-:Y:S01]  /*2890*/  @!P2 SYNCS.ARRIVE.TRANS64.RED RZ, [R3+URZ], R4 ;  /* 0x0000000403ffa9a7 */ /* 0x0003e200080004ff */
[----:B------:R-:W-:Y:S01]  /*28a0*/  UIADD3 UR6, UPT, UPT, UR6, 0x1, URZ ;  /* 0x0000000106067890 */ /* 0x000fe2000fffe0ff */
[----:B------:R-:W-:-:S03]  /*28b0*/  VIADD R8, R8, 0x1 ;  /* 0x0000000108087836 */ /* 0x000fc60000000000 */
[----:B------:R-:W-:Y:S02]  /*28c0*/  UISETP.NE.AND UP0, UPT, UR6, 0x2, UPT ;  /* 0x000000020600788c */ /* 0x000fe4000bf05270 */
[----:B------:R-:W-:Y:S01]  /*28d0*/  ISETP.NE.AND P0, PT, R8, 0x2, PT ;  /* 0x000000020800780c */ /* 0x000fe20003f05270 */
[----:B------:R-:W-:Y:S06]  /*28e0*/  UGETNEXTWORKID.BROADCAST [UR4], [UR5] ;  /* 0x00000000040073ca */ /* 0x000fec0008000100 */
[----:B------:R-:W-:Y:S02]  /*28f0*/  USEL UR4, URZ, 0x1, UP0 ;  /* 0x00000001ff047887 */ /* 0x000fe40008000000 */
[----:B------:R-:W-:-:S04]  /*2900*/  USEL UR6, UR6, URZ, UP0 ;  /* 0x000000ff06067287 */ /* 0x000fc80008000000 */
[----:B------:R-:W-:Y:S02]  /*2910*/  LOP3.LUT R12, R12, UR4, RZ, 0x3c, !PT ;  /* 0x000000040c0c7c12 */ /* 0x000fe4000f8e3cff */
[----:B-1----:R-:W-:-:S04]  /*2920*/  SHF.L.U32 R4, R10, 0x1f, RZ ;  /* 0x0000001f0a047819 */ /* 0x002fc800000006ff */
[----:B------:R-:W1:Y:S02]  /*2930*/  SYNCS.PHASECHK.TRANS64.TRYWAIT P1, [R0+URZ+0xc0], R4 ;  /* 0x0000c004000075a7 */ /* 0x000e6400080211ff */
[----:B-1----:R-:W-:Y:S05]  /*2940*/  @!P1 BRA `(.L_x_46) ;  /* 0x0000008c00809947 */ /* 0x002fea0003800000 */
.L_x_150:
[C---:B-1----:R-:W-:Y:S01]  /*2950*/  LEA R4, R11.reuse, UR37, 0x4 ;  /* 0x000000250b047c11 */ /* 0x042fe2000f8e20ff */
[----:B------:R-:W-:Y:S01]  /*2960*/  VIADD R0, R0, 0xd0 ;  /* 0x000000d000007836 */ /* 0x000fe20000000000 */
[----:B------:R-:W-:Y:S01]  /*2970*/  SEL R8, R8, RZ, P0 ;  /* 0x000000ff08087207 */ /* 0x000fe20000000000 */
[----:B------:R-:W-:-:S03]  /*2980*/  VIADD R11, R11, 0x1 ;  /* 0x000000010b0b7836 */ /* 0x000fc60000000000 */
[----:B------:R-:W1:Y:S01]  /*2990*/  LDS.128 R4, [R4+0x130] ;  /* 0x0001300004047984 */ /* 0x000e620000000c00 */
[----:B------:R-:W-:Y:S02]  /*29a0*/  PRMT R0, RZ, 0x654, R0 ;  /* 0x00000654ff007816 */ /* 0x000fe40000000000 */
[C---:B------:R-:W-:Y:S01]  /*29b0*/  ISETP.NE.AND P1, PT, R11.reuse, 0x2, PT ;  /* 0x000000020b00780c */ /* 0x040fe20003f25270 */
[----:B------:R-:W-:Y:S01]  /*29c0*/  @!PT LDS RZ, [RZ] ;  /* 0x00000000fffff984 */ /* 0x000fe20000000800 */
[----:B------:R-:W-:Y:S01]  /*29d0*/  @!PT LDS RZ, [RZ] ;  /* 0x00000000fffff984 */ /* 0x000fe20000000800 */
[----:B------:R-:W-:Y:S01]  /*29e0*/  @!PT LDS RZ, [RZ] ;  /* 0x00000000fffff984 */ /* 0x000fe20000000800 */
[----:B------:R-:W-:Y:S01]  /*29f0*/  @!PT LDS RZ, [RZ] ;  /* 0x00000000fffff984 */ /* 0x000fe20000000800 */
[----:B------:R2:W-:Y:S06]  /*2a00*/  MEMBAR.ALL.CTA ;  /* 0x0000000000007992 */ /* 0x0005ec0000008000 */
[----:B--2---:R-:W2:Y:S01]  /*2a10*/  FENCE.VIEW.ASYNC.S ;  /* 0x00000000000073c6 */ /* 0x004ea20000000000 */
[----:B------:R-:W-:Y:S01]  /*2a20*/  SEL R11, R11, RZ, P1 ;  /* 0x000000ff0b0b7207 */ /* 0x000fe20000800000 */
[----:B--2---:R2:W-:Y:S01]  /*2a30*/  SYNCS.ARRIVE.TRANS64.RED.A1T0 RZ, [R0+URZ], RZ ;  /* 0x000000ff00ff79a7 */ /* 0x0045e200081004ff */
[----:B-1----:R-:W-:-:S02]  /*2a40*/  LOP3.LUT P3, RZ, R6, 0x1, RZ, 0xc0, !PT ;  /* 0x0000000106ff7812 */ /* 0x002fc4000786c0ff */
[----:B------:R-:W-:-:S04]  /*2a50*/  SEL R4, RZ, 0x1, P1 ;  /* 0x00000001ff047807 */ /* 0x000fc80000800000 */
[----:B------:R-:W-:Y:S02]  /*2a60*/  LOP3.LUT R10, R10, R4, RZ, 0x3c, !PT ;  /* 0x000000040a0a7212 */ /* 0x000fe400078e3cff */
[----:B--2---:R-:W-:-:S04]  /*2a70*/  SEL R0, RZ, 0x1, P0 ;  /* 0x00000001ff007807 */ /* 0x004fc80000000000 */
[----:B------:R-:W-:Y:S01]  /*2a80*/  LOP3.LUT R9, R9, R0, RZ, 0x3c, !PT ;  /* 0x0000000009097212 */ /* 0x000fe200078e3cff */
[----:B------:R-:W-:Y:S06]  /*2a90*/  @P3 BRA `(.L_x_47) ;  /* 0xfffffffc002c3947 */ /* 0x000fec000383ffff */
[----:B------:R-:W-:Y:S01]  /*2aa0*/  ULEA UR5, UR6, UR37, 0x3 ;  /* 0x0000002506057291 */ /* 0x000fe2000f8e18ff */
[----:B------:R-:W-:-:S08]  /*2ab0*/  SHF.L.U32 R2, R12, 0x1f, RZ ;  /* 0x0000001f0c027819 */ /* 0x000fd000000006ff */
[----:B------:R-:W1:Y:S02]  /*2ac0*/  SYNCS.PHASECHK.TRANS64 P0, [UR5+0xd0], R2 ;  /* 0x0000d002ff0075a7 */ /* 0x000e640008001005 */
[----:B-1----:R-:W-:Y:S05]  /*2ad0*/  @P0 BRA `(.L_x_48) ;  /* 0x0000000000080947 */ /* 0x002fea0003800000 */
[----:B------:R-:W1:Y:S02]  /*2ae0*/  SYNCS.PHASECHK.TRANS64.TRYWAIT P0, [UR5+0xd0], R2 ;  /* 0x0000d002ff0075a7 */ /* 0x000e640008001105 */
[----:B-1----:R-:W-:Y:S05]  /*2af0*/  @!P0 BRA `(.L_x_49) ;  /* 0x0000008c00288947 */ /* 0x002fea0003800000 */
.L_x_48:
[----:B------:R-:W-:-:S04]  /*2b00*/  UIADD3 UR4, UPT, UPT, UR6, 0x1, URZ ;  /* 0x0000000106047890 */ /* 0x000fc8000fffe0ff */
[----:B------:R-:W-:-:S04]  /*2b10*/  UISETP.NE.AND UP0, UPT, UR4, 0x2, UPT ;  /* 0x000000020400788c */ /* 0x000fc8000bf05270 */
[----:B------:R-:W-:Y:S02]  /*2b20*/  USEL UR7, URZ, 0x1, UP0 ;  /* 0x00000001ff077887 */ /* 0x000fe40008000000 */
[----:B------:R-:W-:-:S04]  /*2b30*/  USEL UR4, UR4, URZ, UP0 ;  /* 0x000000ff04047287 */ /* 0x000fc80008000000 */
[----:B------:R-:W-:Y:S01]  /*2b40*/  ULEA UR4, UR4, UR37, 0x3 ;  /* 0x0000002504047291 */ /* 0x000fe2000f8e18ff */
[----:B-1----:R-:W-:-:S04]  /*2b50*/  LOP3.LUT R2, R12, UR7, RZ, 0x3c, !PT ;  /* 0x000000070c027c12 */ /* 0x002fc8000f8e3cff */
[----:B------:R-:W-:-:S04]  /*2b60*/  SHF.L.U32 R0, R2, 0x1f, RZ ;  /* 0x0000001f02007819 */ /* 0x000fc800000006ff */
[----:B------:R-:W1:Y:S02]  /*2b70*/  SYNCS.PHASECHK.TRANS64 P0, [UR4+0xd0], R0 ;  /* 0x0000d000ff0075a7 */ /* 0x000e640008001004 */
[----:B-1----:R-:W-:Y:S05]  /*2b80*/  @P0 EXIT ;  /* 0x000000000000094d */ /* 0x002fea0003800000 */
[----:B------:R-:W-:Y:S02]  /*2b90*/  SHF.L.U32 R2, R2, 0x1f, RZ ;  /* 0x0000001f02027819 */ /* 0x000fe400000006ff */
[----:B------:R-:W-:-:S07]  /*2ba0*/  MOV R0, UR4 ;  /* 0x0000000400007c02 */ /* 0x000fce0008000f00 */
.L_x_50:
[----:B-1----:R1:W2:Y:S02]  /*2bb0*/  SYNCS.PHASECHK.TRANS64.TRYWAIT P0, [R0+URZ+0xd0], R2 ;  /* 0x0000d002000075a7 */ /* 0x0022a400080011ff */
[----:B--2---:R-:W-:Y:S05]  /*2bc0*/  @!P0 NANOSLEEP.SYNCS 0x989680 ;  /* 0x009896800000895d */ /* 0x004fea0003900000 */
[----:B------:R-:W2:Y:S02]  /*2bd0*/  @!P0 SYNCS.PHASECHK.TRANS64 P0, [R0+URZ+0xd0], R2 ;  /* 0x0000d002000085a7 */ /* 0x000ea400080010ff */
[----:B--2---:R-:W-:Y:S05]  /*2be0*/  @P0 EXIT ;  /* 0x000000000000094d */ /* 0x004fea0003800000 */
[----:B------:R-:W-:Y:S05]  /*2bf0*/  BRA `(.L_x_50) ;  /* 0xfffffffc00ec7947 */ /* 0x000fea000383ffff */
.L_x_43:
[----:B------:R-:W-:-:S09]  /*2c00*/  UISETP.NE.AND UP0, UPT, UR6, URZ, UPT ;  /* 0x000000ff0600728c */ /* 0x000fd2000bf05270 */
[----:B------:R-:W-:Y:S05]  /*2c10*/  BRA.U UP0, `(.L_x_51) ;  /* 0x0000000d00347547 */ /* 0x000fea000b800000 */
[----:B------:R-:W-:Y:S01]  /*2c20*/  UMOV UR4, 0x40 ;  /* 0x0000004000047882 */ /* 0x000fe20000000000 */
[----:B------:R-:W-:Y:S01]  /*2c30*/  NOP ;  /* 0x0000000000007918 */ /* 0x000fe20000000000 */
[----:B------:R-:W-:Y:S01]  /*2c40*/  ULEA UR4, UR37, UR4, 0x18 ;  /* 0x0000000425047291 */ /* 0x000fe2000f8ec0ff */
[----:B------:R-:W-:Y:S02]  /*2c50*/  UMOV UR5, 0x400 ;  /* 0x0000040000057882 */ /* 0x000fe40000000000 */
[----:B------:R-:W-:-:S06]  /*2c60*/  ULEA UR37, UR37, UR5, 0x18 ;  /* 0x0000000525257291 */ /* 0x000fcc000f8ec0ff */
[----:B------:R-:W1:Y:S02]  /*2c70*/  LDS.U8 R0, [UR4+0x1c] ;  /* 0x00001c04ff007984 */ /* 0x000e640008000000 */
[----:B-1----:R-:W-:-:S13]  /*2c80*/  ISETP.NE.AND P0, PT, R0, RZ, PT ;  /* 0x000000ff0000720c */ /* 0x002fda0003f05270 */
[----:B------:R-:W-:Y:S05]  /*2c90*/  @P0 BRA `(.L_x_52) ;  /* 0x0000000000580947 */ /* 0x000fea0003800000 */
[----:B------:R-:W-:-:S13]  /*2ca0*/  ELECT P0, URZ, PT ;  /* 0x0000000000ff782f */ /* 0x000fda0003800000 */
[----:B------:R-:W-:Y:S05]  /*2cb0*/  @!P0 BRA `(.L_x_53) ;  /* 0x0000000000608947 */ /* 0x000fea0003800000 */
[----:B------:R-:W-:Y:S01]  /*2cc0*/  UMOV UR5, 0x10 ;  /* 0x0000001000057882 */ /* 0x000fe20000000000 */
[----:B------:R-:W-:Y:S01]  /*2cd0*/  HFMA2 R0, -RZ, RZ, 0, 5.9604644775390625e-08 ;  /* 0x00000001ff007431 */ /* 0x000fe200000001ff */
[----:B------:R-:W-:-:S03]  /*2ce0*/  MOV R2, 0xffff ;  /* 0x0000ffff00027802 */ /* 0x000fc60000000f00 */
[----:B------:R-:W-:Y:S04]  /*2cf0*/  DEPBAR.LE SB1, 0x36 ;  /* 0x00009d800000791a */ /* 0x000fe80000000000 */
[----:B------:R-:W1:Y:S02]  /*2d00*/  UTCATOMSWS.FIND_AND_SET.ALIGN UP0, UR5, UR5 ;  /* 0x00000005000575e3 */ /* 0x000e640008000800 */
[----:B-1----:R-:W-:Y:S01]  /*2d10*/  MOV R3, UR5 ;  /* 0x0000000500037c02 */ /* 0x002fe20008000f00 */
[----:B------:R-:W-:Y:S06]  /*2d20*/  BRA.U UP0, `(.L_x_54) ;  /* 0x0000000100187547 */ /* 0x000fec000b800000 */
.L_x_55:
[----:B------:R-:W-:Y:S05]  /*2d30*/  NANOSLEEP 0x64 ;  /* 0x000000640000795d */ /* 0x000fea0003800000 */
[----:B------:R-:W-:-:S05]  /*2d40*/  UMOV UR5, 0x10 ;  /* 0x0000001000057882 */ /* 0x000fca0000000000 */
[----:B------:R-:W-:Y:S04]  /*2d50*/  DEPBAR.LE SB1, 0x36 ;  /* 0x00009d800000791a */ /* 0x000fe80000000000 */
[----:B------:R-:W1:Y:S02]  /*2d60*/  UTCATOMSWS.FIND_AND_SET.ALIGN UP0, UR5, UR5 ;  /* 0x00000005000575e3 */ /* 0x000e640008000800 */
[----:B-1----:R-:W-:Y:S01]  /*2d70*/  MOV R3, UR5 ;  /* 0x0000000500037c02 */ /* 0x002fe20008000f00 */
[----:B------:R-:W-:Y:S05]  /*2d80*/  BRA.U !UP0, `(.L_x_55) ;  /* 0xfffffffd08e87547 */ /* 0x000fea000b83ffff */
.L_x_54:
[-C--:B------:R-:W-:Y:S02]  /*2d90*/  SHF.L.U32 R2, R2, R3.reuse, RZ ;  /* 0x0000000302027219 */ /* 0x080fe400000006ff */
[----:B------:R-:W-:Y:S01]  /*2da0*/  SHF.L.U32 R0, R0, R3, RZ ;  /* 0x0000000300007219 */ /* 0x000fe200000006ff */
[----:B------:R-:W-:Y:S02]  /*2db0*/  IMAD.SHL.U32 R3, R3, 0x20, RZ ;  /* 0x0000002003037824 */ /* 0x000fe400078e00ff */
[----:B------:R1:W-:Y:S04]  /*2dc0*/  ATOMS.OR RZ, [UR4+0x14], R2 ;  /* 0x00001402ffff798c */ /* 0x0003e8000b000004 */
[----:B------:R1:W-:Y:S04]  /*2dd0*/  ATOMS.OR RZ, [UR4+0x18], R0 ;  /* 0x00001800ffff798c */ /* 0x0003e8000b000004 */
[----:B------:R1:W-:Y:S01]  /*2de0*/  STS [UR37+0x150], R3 ;  /* 0x00015003ff007988 */ /* 0x0003e20008000825 */
[----:B------:R-:W-:Y:S05]  /*2df0*/  BRA `(.L_x_53) ;  /* 0x0000000000107947 */ /* 0x000fea0003800000 */
.L_x_52:
[----:B------:R-:W-:Y:S02]  /*2e00*/  MOV R0, 0xffffffff ;  /* 0xffffffff00007802 */ /* 0x000fe40000000f00 */
[----:B------:R-:W-:-:S03]  /*2e10*/  MOV R2, 0x2e40 ;  /* 0x00002e4000027802 */ /* 0x000fc60000000f00 */
[----:B------:R1:W-:Y:S04]  /*2e20*/  STS [UR37+0x150], R0 ;  /* 0x00015000ff007988 */ /* 0x0003e80008000825 */
[----:B-1-3-5:R-:W-:Y:S05]  /*2e30*/  CALL.REL.NOINC `($__internal_1_$__cuda_sm10x_tcgen05_guardrail_trap_phase_invalid_during_alloc) ;  /* 0x00000090003c7944 */ /* 0x02afea0003c00000 */
.L_x_53:
[----:B------:R-:W-:Y:S05]  /*2e40*/  WARPSYNC.ALL ;  /* 0x0000000000007948 */ /* 0x000fea0003800000 */
[----:B------:R-:W2:Y:S01]  /*2e50*/  S2UR UR6, SR_CgaCtaId ;  /* 0x00000000000679c3 */ /* 0x000ea20000008800 */
[----:B------:R-:W-:Y:S01]  /*2e60*/  UMOV UR4, 0x400 ;  /* 0x0000040000047882 */ /* 0x000fe20000000000 */
[----:B------:R-:W-:-:S06]  /*2e70*/  NOP ;  /* 0x0000000000007918 */ /* 0x000fcc0000000000 */
[----:B------:R-:W-:Y:S06]  /*2e80*/  BAR.ARV 0x6, 0xa0 ;  /* 0x0182800000007b1d */ /* 0x000fec0000002000 */
[----:B------:R-:W4:Y:S01]  /*2e90*/  LDCU UR7, c[0x0][0x38c] ;  /* 0x00007180ff0777ac */ /* 0x000f220008000800 */
[----:B------:R-:W-:Y:S01]  /*2ea0*/  IMAD.MOV.U32 R11, RZ, RZ, 0x1 ;  /* 0x00000001ff0b7424 */ /* 0x000fe200078e00ff */
[----:B------:R-:W-:Y:S01]  /*2eb0*/  CS2R R8, SRZ ;  /* 0x0000000000087805 */ /* 0x000fe2000001ff00 */
[----:B------:R-:W-:Y:S01]  /*2ec0*/  IMAD.MOV.U32 R10, RZ, RZ, RZ ;  /* 0x000000ffff0a7224 */ /* 0x000fe200078e00ff */
[----:B------:R-:W-:Y:S01]  /*2ed0*/  UMOV UR18, URZ ;  /* 0x000000ff00127c82 */ /* 0x000fe20008000000 */
[----:B------:R-:W-:Y:S01]  /*2ee0*/  UMOV UR17, URZ ;  /* 0x000000ff00117c82 */ /* 0x000fe20008000000 */
[----:B------:R-:W-:Y:S01]  /*2ef0*/  UMOV UR22, 0x0 ;  /* 0x0000000000167882 */ /* 0x000fe20000000000 */
[----:B------:R-:W-:Y:S01]  /*2f00*/  UMOV UR23, 0x8400010 ;  /* 0x0840001000177882 */ /* 0x000fe20000000000 */
[----:B------:R-:W-:Y:S01]  /*2f10*/  UMOV UR20, 0x0 ;  /* 0x0000000000147882 */ /* 0x000fe20000000000 */
[----:B------:R-:W-:Y:S01]  /*2f20*/  UMOV UR21, 0x8400010 ;  /* 0x0840001000157882 */ /* 0x000fe20000000000 */
[----:B--2---:R-:W-:Y:S01]  /*2f30*/  ULEA UR6, UR6, UR4, 0x18 ;  /* 0x0000000406067291 */ /* 0x004fe2000f8ec0ff */
[----:B------:R-:W2:Y:S03]  /*2f40*/  LDCU UR4, c[0x0][0x38c] ;  /* 0x00007180ff0477ac */ /* 0x000ea60008000800 */
[----:B------:R-:W-:-:S02]  /*2f50*/  UIADD3 UR11, UPT, UPT, UR6, 0xc400, URZ ;  /* 0x0000c400060b7890 */ /* 0x000fc4000fffe0ff */
[----:B----4-:R-:W-:-:S03]  /*2f60*/  UIADD3 UR7, UPT, UPT, UR7, 0x3f, URZ ;  /* 0x0000003f07077890 */ /* 0x010fc6000fffe0ff */
[----:B-1----:R-:W1:Y:S01]  /*2f70*/  LDS R0, [UR6+0x150] ;  /* 0x00015006ff007984 */ /* 0x002e620008000800 */
[----:B------:R-:W-:Y:S02]  /*2f80*/  UIADD3 UR12, UPT, UPT, UR6, 0x1a400, URZ ;  /* 0x0001a400060c7890 */ /* 0x000fe4000fffe0ff */
[----:B------:R-:W-:Y:S02]  /*2f90*/  USHF.R.S32.HI UR5, URZ, 0x1f, UR7 ;  /* 0x0000001fff057899 */ /* 0x000fe40008011407 */
[----:B------:R-:W-:Y:S02]  /*2fa0*/  USHF.R.U32.HI UR11, URZ, 0x4, UR11 ;  /* 0x00000004ff0b7899 */ /* 0x000fe4000801160b */
[----:B------:R-:W-:Y:S02]  /*2fb0*/  ULEA.HI UR5, UR5, UR7, URZ, 0x6 ;  /* 0x0000000705057291 */ /* 0x000fe4000f8f30ff */
[----:B------:R-:W-:Y:S02]  /*2fc0*/  USHF.R.U32.HI UR12, URZ, 0x4, UR12 ;  /* 0x00000004ff0c7899 */ /* 0x000fe4000801160c */
[----:B------:R-:W-:-:S02]  /*2fd0*/  USHF.R.S32.HI UR5, URZ, 0x6, UR5 ;  /* 0x00000006ff057899 */ /* 0x000fc40008011405 */
[----:B------:R-:W-:Y:S02]  /*2fe0*/  ULOP3.LUT UR11, UR11, 0x3fff, URZ, 0xc0, !UPT ;  /* 0x00003fff0b0b7892 */ /* 0x000fe4000f8ec0ff */
[----:B------:R-:W-:Y:S02]  /*2ff0*/  UISETP.LT.AND UP0, UPT, UR5, 0x1, UPT ;  /* 0x000000010500788c */ /* 0x000fe4000bf01270 */
[----:B------:R-:W-:Y:S02]  /*3000*/  ULOP3.LUT UR12, UR12, 0x3fff, URZ, 0xc0, !UPT ;  /* 0x00003fff0c0c7892 */ /* 0x000fe4000f8ec0ff */
[----:B------:R-:W-:Y:S02]  /*3010*/  USEL UR10, UR5, 0x1, !UP0 ;  /* 0x00000001050a7887 */ /* 0x000fe4000c000000 */
[----:B------:R-:W-:Y:S02]  /*3020*/  ULOP3.LUT UR11, UR11, 0x10000, URZ, 0xfc, !UPT ;  /* 0x000100000b0b7892 */ /* 0x000fe4000f8efcff */
[----:B------:R-:W-:-:S02]  /*3030*/  ULOP3.LUT UR12, UR12, 0x10000, URZ, 0xfc, !UPT ;  /* 0x000100000c0c7892 */ /* 0x000fc4000f8efcff */
[----:B------:R-:W-:Y:S02]  /*3040*/  UIADD3 UR10, UPT, UPT, -UR10, URZ, URZ ;  /* 0x000000ff0a0a7290 */ /* 0x000fe4000fffe1ff */
[----:B--2---:R-:W-:Y:S01]  /*3050*/  UISETP.GE.AND UP3, UPT, UR4, 0x1, UPT ;  /* 0x000000010400788c */ /* 0x004fe2000bf66270 */
[----:B-1----:R-:W-:-:S15]  /*3060*/  R2UR UR19, R0 ;  /* 0x00000000001372ca */ /* 0x002fde00000e0000 */
.L_x_62:
[----:B------:R-:W-:Y:S02]  /*3070*/  LEA R0, R10, UR6, 0x3 ;  /* 0x000000060a007c11 */ /* 0x000fe4000f8e18ff */
[----:B------:R-:W-:Y:S02]  /*3080*/  SHF.L.U32 R2, R9, 0x1f, RZ ;  /* 0x0000001f09027819 */ /* 0x000fe400000006ff */
[----:B------:R-:W-:Y:S01]  /*3090*/  PLOP3.LUT P0, PT, PT, PT, UP3, 0x80, 0x8 ;  /* 0x000000000008781c */ /* 0x000fe20003f0f038 */
[----:B------:R-:W-:Y:S01]  /*30a0*/  VIADD R3, R0, 0xd0 ;  /* 0x000000d000037836 */ /* 0x000fe20000000000 */
[----:B-1----:R-:W1:Y:S02]  /*30b0*/  SYNCS.PHASECHK.TRANS64.TRYWAIT P1, [R0+URZ+0xc0], R2 ;  /* 0x0000c002000075a7 */ /* 0x002e6400080211ff */
[----:B-1--4-:R-:W-:Y:S09]  /*30c0*/  @!P1 BRA `(.L_x_56) ;  /* 0x0000008400cc9947 */ /* 0x012ff20003800000 */
.L_x_152:
[----:B------:R-:W-:Y:S01]  /*30d0*/  LEA R4, R10, UR6, 0x4 ;  /* 0x000000060a047c11 */ /* 0x000fe2000f8e20ff */
[----:B------:R-:W-:Y:S01]  /*30e0*/  @UP3 ULEA UR4, UR17, UR6, 0x3 ;  /* 0x0000000611043291 */ /* 0x000fe2000f8e18ff */
[----:B------:R-:W-:Y:S01]  /*30f0*/  PLOP3.LUT P2, PT, PT, PT, PT, 0x80, 0x8 ;  /* 0x000000000008781c */ /* 0x000fe20003f4f070 */
[----:B------:R-:W-:Y:S01]  /*3100*/  ULEA UR8, UR18, UR6, 0x3 ;  /* 0x0000000612087291 */ /* 0x000fe2000f8e18ff */
[----:B------:R-:W-:Y:S01]  /*3110*/  PRMT R3, RZ, 0x654, R3 ;  /* 0x00000654ff037816 */ /* 0x000fe20000000003 */
[----:B------:R-:W-:Y:S01]  /*3120*/  ULEA UR9, UR18, UR19, 0x8 ;  /* 0x0000001312097291 */ /* 0x000fe2000f8e40ff */
[----:B------:R-:W2:Y:S01]  /*3130*/  LDS.128 R4, [R4+0x130] ;  /* 0x0001300004047984 */ /* 0x000ea20000000c00 */
[----:B-1----:R-:W-:Y:S02]  /*3140*/  @P0 SHF.L.U32 R2, R8, 0x1f, RZ ;  /* 0x0000001f08020819 */ /* 0x002fe400000006ff */
[----:B------:R-:W-:Y:S01]  /*3150*/  SHF.L.U32 R0, R11, 0x1f, RZ ;  /* 0x0000001f0b007819 */ /* 0x000fe200000006ff */
[----:B------:R-:W-:Y:S01]  /*3160*/  @!PT LDS RZ, [RZ] ;  /* 0x00000000fffff984 */ /* 0x000fe20000000800 */
[----:B------:R-:W-:Y:S01]  /*3170*/  @!PT LDS RZ, [RZ] ;  /* 0x00000000fffff984 */ /* 0x000fe20000000800 */
[----:B------:R-:W-:Y:S01]  /*3180*/  @!PT LDS RZ, [RZ] ;  /* 0x00000000fffff984 */ /* 0x000fe20000000800 */
[----:B------:R-:W-:Y:S01]  /*3190*/  @!PT LDS RZ, [RZ] ;  /* 0x00000000fffff984 */ /* 0x000fe20000000800 */
[----:B------:R1:W-:Y:S06]  /*31a0*/  MEMBAR.ALL.CTA ;  /* 0x0000000000007992 */ /* 0x0003ec0000008000 */
[----:B-1----:R-:W1:Y:S02]  /*31b0*/  FENCE.VIEW.ASYNC.S ;  /* 0x00000000000073c6 */ /* 0x002e640000000000 */
[----:B-1----:R1:W-:Y:S01]  /*31c0*/  SYNCS.ARRIVE.TRANS64.RED.A1T0 RZ, [R3+URZ], RZ ;  /* 0x000000ff03ff79a7 */ /* 0x0023e200081004ff */
[----:B------:R1:W4:Y:S01]  /*31d0*/  @P0 SYNCS.PHASECHK.TRANS64.TRYWAIT P2, [UR4], R2 ;  /* 0x00000002ff0005a7 */ /* 0x0003220008041104 */
[----:B--2---:R-:W-:Y:S01]  /*31e0*/  LOP3.LUT P1, RZ, R6, 0x1, RZ, 0xc0, !PT ;  /* 0x0000000106ff7812 */ /* 0x004fe2000782c0ff */
[----:B------:R-:W2:Y:S02]  /*31f0*/  SYNCS.PHASECHK.TRANS64.TRYWAIT P0, [UR8+0xf0], R0 ;  /* 0x0000f000ff0075a7 */ /* 0x000ea40008001108 */
[----:B-12-4-:R-:W-:Y:S10]  /*3200*/  @!P0 BRA `(.L_x_57) ;  /* 0x0000008400908947 */ /* 0x016ff40003800000 */
.L_x_154:
[----:B------:R-:W-:Y:S01]  /*3210*/  IADD3 R10, PT, PT, R10, 0x1, RZ ;  /* 0x000000010a0a7810 */ /* 0x000fe20007ffe0ff */
[----:B------:R-:W-:Y:S06]  /*3220*/  BRA.U !UP3, `(.L_x_58) ;  /* 0x000000010b987547 */ /* 0x000fec000b800000 */
[----:B------:R-:W-:Y:S01]  /*3230*/  UPLOP3.LUT UP4, UPT, UPT, UPT, UPT, 0x40, 0x4 ;  /* 0x000000000004789c */ /* 0x000fe20003f8e870 */
[----:B------:R-:W-:Y:S01]  /*3240*/  UMOV UR16, UR10 ;  /* 0x0000000a00107c82 */ /* 0x000fe20008000000 */
[----:B------:R-:W-:Y:S01]  /*3250*/  UMOV UR15, UR5 ;  /* 0x00000005000f7c82 */ /* 0x000fe20008000000 */
[----:B------:R-:W-:-:S08]  /*3260*/  UMOV UR14, UR17 ;  /* 0x00000011000e7c82 */ /* 0x000fd00008000000 */
.L_x_61:
[----:B------:R-:W-:Y:S02]  /*3270*/  UIADD3 UR16, UPT, UPT, UR16, 0x1, URZ ;  /* 0x0000000110107890 */ /* 0x000fe4000fffe0ff */
[----:B--2---:R-:W-:Y:S02]  /*3280*/  ULEA UR7, UR14, UR6, 0x3 ;  /* 0x000000060e077291 */ /* 0x004fe4000f8e18ff */
[----:B------:R-:W-:Y:S01]  /*3290*/  UISETP.NE.AND UP0, UPT, UR16, URZ, UPT ;  /* 0x000000ff1000728c */ /* 0x000fe2000bf05270 */
[----:B----4-:R-:W-:Y:S10]  /*32a0*/  @P2 BRA `(.L_x_59) ;  /* 0x00000000000c2947 */ /* 0x010ff40003800000 */
[----:B-1----:R-:W-:Y:S04]  /*32b0*/  SHF.L.U32 R2, R8, 0x1f, RZ ;  /* 0x0000001f08027819 */ /* 0x002fe800000006ff */
[----:B------:R-:W1:Y:S02]  /*32c0*/  SYNCS.PHASECHK.TRANS64.TRYWAIT P0, [UR7], R2 ;  /* 0x00000002ff0075a7 */ /* 0x000e640008001107 */
[----:B-1----:R-:W-:Y:S05]  /*32d0*/  @!P0 BRA `(.L_x_60) ;  /* 0x0000008400748947 */ /* 0x002fea0003800000 */
.L_x_59:
[----:B------:R-:W-:Y:S01]  /*32e0*/  UISETP.NE.AND UP1, UPT, UR15, 0x1, UPT ;  /* 0x000000010f00788c */ /* 0x000fe2000bf25270 */
[----:B------:R-:W-:Y:S01]  /*32f0*/  PLOP3.LUT P2, PT, PT, PT, PT, 0x80, 0x8 ;  /* 0x000000000008781c */ /* 0x000fe20003f4f070 */
[----:B------:R-:W-:Y:S02]  /*3300*/  UIADD3 UR17, UPT, UPT, UR14, 0x1, URZ ;  /* 0x000000010e117890 */ /* 0x000fe4000fffe0ff */
[----:B------:R-:W-:Y:S02]  /*3310*/  ULEA UR24, UR14, UR12, 0xa ;  /* 0x0000000c0e187291 */ /* 0x000fe4000f8e50ff */
[----:B------:R-:W-:Y:S01]  /*3320*/  UISETP.NE.AND UP2, UPT, UR17, 0x7, UPT ;  /* 0x000000071100788c */ /* 0x000fe2000bf45270 */
[----:B------:R-:W-:Y:S01]  /*3330*/  PLOP3.LUT P0, PT, PT, PT, UP1, 0x80, 0x8 ;  /* 0x000000000008781c */ /* 0x000fe20003f0f018 */
[----:B------:R-:W-:Y:S02]  /*3340*/  ULEA UR26, UR14, UR11, 0x9 ;  /* 0x0000000b0e1a7291 */ /* 0x000fe4000f8e48ff */
[----:B------:R-:W-:Y:S02]  /*3350*/  USEL UR13, URZ, 0x1, UP2 ;  /* 0x00000001ff0d7887 */ /* 0x000fe40009000000 */
[----:B------:R-:W-:Y:S02]  /*3360*/  USEL UR17, UR17, URZ, UP2 ;  /* 0x000000ff11117287 */ /* 0x000fe40009000000 */
[----:B------:R-:W-:Y:S02]  /*3370*/  UIADD3 UR30, UPT, UPT, UR24, 0x2, URZ ;  /* 0x00000002181e7890 */ /* 0x000fe4000fffe0ff */
[----:B------:R-:W-:Y:S01]  /*3380*/  @UP1 ULEA UR4, UR17, UR6, 0x3 ;  /* 0x0000000611041291 */ /* 0x000fe2000f8e18ff */
[----:B------:R-:W-:Y:S01]  /*3390*/  LOP3.LUT R8, R8, UR13, RZ, 0x3c, !PT ;  /* 0x0000000d08087c12 */ /* 0x000fe2000f8e3cff */
[----:B------:R-:W-:Y:S02]  /*33a0*/  UIADD3 UR28, UPT, UPT, UR26, 0x2, URZ ;  /* 0x000000021a1c7890 */ /* 0x000fe4000fffe0ff */
[----:B------:R-:W-:Y:S01]  /*33b0*/  UIADD3 UR7, UPT, UPT, UR7, 0x38, URZ ;  /* 0x0000003807077890 */ /* 0x000fe2000fffe0ff */
[----:B-1----:R-:W-:Y:S01]  /*33c0*/  @P0 SHF.L.U32 R0, R8, 0x1f, RZ ;  /* 0x0000001f08000819 */ /* 0x002fe200000006ff */
[----:B------:R-:W-:Y:S01]  /*33d0*/  UMOV UR25, 0x80004020 ;  /* 0x8000402000197882 */ /* 0x000fe20000000000 */
[----:B------:R-:W-:Y:S01]  /*33e0*/  UMOV UR27, 0x80004020 ;  /* 0x80004020001b7882 */ /* 0x000fe20000000000 */
[----:B------:R-:W-:Y:S01]  /*33f0*/  UMOV UR31, 0x80004020 ;  /* 0x80004020001f7882 */ /* 0x000fe20000000000 */
[----:B------:R2:W4:Y:S01]  /*3400*/  @P0 SYNCS.PHASECHK.TRANS64.TRYWAIT P2, [UR4], R0 ;  /* 0x00000000ff0005a7 */ /* 0x0005220008041104 */
[----:B------:R-:W-:Y:S01]  /*3410*/  UIADD3 UR15, UPT, UPT, UR15, -0x1, URZ ;  /* 0xffffffff0f0f7890 */ /* 0x000fe2000fffe0ff */
[----:B------:R2:W-:Y:S01]  /*3420*/  UTCQMMA gdesc[UR26], gdesc[UR24], tmem[UR9], tmem[UR22], idesc[UR23], UP4 ;  /* 0x00ff16181a0075ea */ /* 0x0005e2000a000309 */
[----:B------:R-:W-:Y:S01]  /*3430*/  UPLOP3.LUT UP4, UPT, UPT, UPT, UPT, 0x80, 0x8 ;  /* 0x000000000008789c */ /* 0x000fe20003f8f070 */
[----:B------:R-:W-:Y:S01]  /*3440*/  UMOV UR29, 0x80004020 ;  /* 0x80004020001d7882 */ /* 0x000fe20000000000 */
[----:B------:R-:W-:Y:S01]  /*3450*/  UMOV UR14, UR17 ;  /* 0x00000011000e7c82 */ /* 0x000fe20008000000 */
[----:B------:R2:W-:Y:S01]  /*3460*/  UTCQMMA gdesc[UR28], gdesc[UR30], tmem[UR9], tmem[UR20], idesc[UR21], UPT ;  /* 0x00ff141e1c0075ea */ /* 0x0005e2000b800309 */
[----:B------:R2:W-:Y:S01]  /*3470*/  UTCBAR [UR7], URZ ;  /* 0x000000ff070073e9 */ /* 0x0005e200080000ff */
[----:B------:R-:W-:Y:S06]  /*3480*/  BRA.U UP0, `(.L_x_61) ;  /* 0xfffffffd00787547 */ /* 0x000fec000b83ffff */
.L_x_58:
[----:B------:R-:W-:Y:S01]  /*3490*/  UIADD3 UR18, UPT, UPT, UR18, 0x1, URZ ;  /* 0x0000000112127890 */ /* 0x000fe2000fffe0ff */
[C---:B------:R-:W-:Y:S01]  /*34a0*/  ISETP.NE.AND P0, PT, R10.reuse, 0x2, PT ;  /* 0x000000020a00780c */ /* 0x040fe20003f05270 */
[----:B------:R-:W-:Y:S02]  /*34b0*/  UIADD3 UR8, UPT, UPT, UR8, 0xe0, URZ ;  /* 0x000000e008087890 */ /* 0x000fe4000fffe0ff */
[----:B------:R-:W-:Y:S01]  /*34c0*/  UISETP.NE.AND UP0, UPT, UR18, 0x2, UPT ;  /* 0x000000021200788c */ /* 0x000fe2000bf05270 */
[----:B-12---:R-:W-:Y:S02]  /*34d0*/  SEL R0, RZ, 0x1, P0 ;  /* 0x00000001ff007807 */ /* 0x006fe40000000000 */
[----:B------:R-:W-:Y:S01]  /*34e0*/  SEL R10, R10, RZ, P0 ;  /* 0x000000ff0a0a7207 */ /* 0x000fe20000000000 */
[----:B------:R-:W-:Y:S01]  /*34f0*/  USEL UR4, URZ, 0x1, UP0 ;  /* 0x00000001ff047887 */ /* 0x000fe20008000000 */
[----:B------:R-:W-:Y:S01]  /*3500*/  LOP3.LUT R9, R9, R0, RZ, 0x3c, !PT ;  /* 0x0000000009097212 */ /* 0x000fe200078e3cff */
[----:B------:R-:W-:Y:S01]  /*3510*/  USEL UR18, UR18, URZ, UP0 ;  /* 0x000000ff12127287 */ /* 0x000fe20008000000 */
[----:B------:R1:W-:Y:S03]  /*3520*/  UTCBAR [UR8], URZ ;  /* 0x000000ff080073e9 */ /* 0x0003e600080000ff */
[----:B------:R-:W-:Y:S01]  /*3530*/  LOP3.LUT R11, R11, UR4, RZ, 0x3c, !PT ;  /* 0x000000040b0b7c12 */ /* 0x000fe2000f8e3cff */
[----:B------:R-:W-:Y:S07]  /*3540*/  @P1 BRA `(.L_x_62) ;  /* 0xfffffff800c81947 */ /* 0x000fee000383ffff */
[----:B------:R-:W2:Y:S01]  /*3550*/  S2UR UR4, SR_CgaCtaId ;  /* 0x00000000000479c3 */ /* 0x000ea20000008800 */
[----:B------:R-:W-:Y:S01]  /*3560*/  ELECT P0, URZ, PT ;  /* 0x0000000000ff782f */ /* 0x000fe20003800000 */
[----:B------:R-:W-:Y:S01]  /*3570*/  IMAD.MOV.U32 R0, RZ, RZ, 0x1 ;  /* 0x00000001ff007424 */ /* 0x000fe200078e00ff */
[----:B------:R-:W-:Y:S01]  /*3580*/  UIADD3 UR6, UPT, UPT, UR6, 0xf0, URZ ;  /* 0x000000f006067890 */ /* 0x000fe2000fffe0ff */
[----:B------:R-:W-:Y:S01]  /*3590*/  SHF.L.U32 R2, R11, 0x1f, RZ ;  /* 0x0000001f0b027819 */ /* 0x000fe200000006ff */
[----:B------:R-:W-:-:S03]  /*35a0*/  UMOV UR5, 0x40 ;  /* 0x0000004000057882 */ /* 0x000fc60000000000 */
[----:B------:R-:W-:Y:S01]  /*35b0*/  UVIRTCOUNT.DEALLOC.SMPOOL 0x80 ;  /* 0x000000800000784c */ /* 0x000fe20000000000 */
[----:B--2---:R-:W-:Y:S02]  /*35c0*/  ULEA UR4, UR4, UR5, 0x18 ;  /* 0x0000000504047291 */ /* 0x004fe4000f8ec0ff */
[----:B------:R-:W-:-:S07]  /*35d0*/  ULEA UR5, UR18, UR6, 0x3 ;  /* 0x0000000612057291 */ /* 0x000fce000f8e18ff */
[----:B------:R2:W-:Y:S02]  /*35e0*/  @P0 STS.U8 [UR4+0x1c], R0 ;  /* 0x00001c00ff000988 */ /* 0x0005e40008000004 */
[----:B------:R-:W3:Y:S02]  /*35f0*/  SYNCS.PHASECHK.TRANS64.TRYWAIT P0, [UR5], R2 ;  /* 0x00000002ff0075a7 */ /* 0x000ee40008001105 */
[----:B--23--:R-:W-:Y:S05]  /*3600*/  @!P0 BRA `(.L_x_63) ;  /* 0x0000008000c08947 */ /* 0x00cfea0003800000 */
.L_x_157:
[----:B------:R-:W-:-:S04]  /*3610*/  UIADD3 UR7, UPT, UPT, UR18, 0x1, URZ ;  /* 0x0000000112077890 */ /* 0x000fc8000fffe0ff */
[----:B------:R-:W-:-:S04]  /*3620*/  UISETP.NE.AND UP0, UPT, UR7, 0x2, UPT ;  /* 0x000000020700788c */ /* 0x000fc8000bf05270 */
[----:B------:R-:W-:Y:S02]  /*3630*/  USEL UR5, URZ, 0x1, UP0 ;  /* 0x00000001ff057887 */ /* 0x000fe40008000000 */
[----:B------:R-:W-:-:S04]  /*3640*/  USEL UR7, UR7, URZ, UP0 ;  /* 0x000000ff07077287 */ /* 0x000fc80008000000 */
[----:B------:R-:W-:Y:S01]  /*3650*/  ULEA UR7, UR7, UR6, 0x3 ;  /* 0x0000000607077291 */ /* 0x000fe2000f8e18ff */
[----:B--2---:R-:W-:-:S04]  /*3660*/  LOP3.LUT R2, R11, UR5, RZ, 0x3c, !PT ;  /* 0x000000050b027c12 */ /* 0x004fc8000f8e3cff */
[----:B------:R-:W-:-:S04]  /*3670*/  SHF.L.U32 R2, R2, 0x1f, RZ ;  /* 0x0000001f02027819 */ /* 0x000fc800000006ff */
[----:B------:R-:W2:Y:S02]  /*3680*/  SYNCS.PHASECHK.TRANS64.TRYWAIT P0, [UR7], R2 ;  /* 0x00000002ff0075a7 */ /* 0x000ea40008001107 */
[----:B--2---:R-:W-:Y:S05]  /*3690*/  @!P0 BRA `(.L_x_64) ;  /* 0x0000008000b48947 */ /* 0x004fea0003800000 */
.L_x_159:
[----:B------:R-:W-:Y:S01]  /*36a0*/  NOP ;  /* 0x0000000000007918 */ /* 0x000fe20000000000 */
[----:B--2---:R-:W2:Y:S01]  /*36b0*/  LDS R0, [UR4+0x14] ;  /* 0x00001404ff007984 */ /* 0x004ea20008000800 */
[----:B------:R-:W-:Y:S01]  /*36c0*/  ULOP3.LUT UR6, UR19, 0xffff, URZ, 0xc0, !UPT ;  /* 0x0000ffff13067892 */ /* 0x000fe2000f8ec0ff */
[----:B-1----:R-:W-:Y:S01]  /*36d0*/  UMOV UR8, 0xffff ;  /* 0x0000ffff00087882 */ /* 0x002fe20000000000 */
[----:B------:R-:W-:Y:S02]  /*36e0*/  UMOV UR5, 0x1 ;  /* 0x0000000100057882 */ /* 0x000fe40000000000 */
[----:B------:R-:W-:-:S04]  /*36f0*/  USHF.R.U32.HI UR6, URZ, 0x5, UR6 ;  /* 0x00000005ff067899 */ /* 0x000fc80008011606 */
[----:B------:R-:W-:Y:S02]  /*3700*/  USHF.L.U32 UR8, UR8, UR6, URZ ;  /* 0x0000000608087299 */ /* 0x000fe400080006ff */
[----:B------:R-:W-:-:S04]  /*3710*/  USHF.L.U32 UR5, UR5, UR6, URZ ;  /* 0x0000000605057299 */ /* 0x000fc800080006ff */
[----:B--2---:R-:W-:-:S04]  /*3720*/  LOP3.LUT R0, R0, UR8, RZ, 0xc0, !PT ;  /* 0x0000000800007c12 */ /* 0x004fc8000f8ec0ff */
[----:B------:R-:W-:-:S13]  /*3730*/  ISETP.NE.AND P0, PT, R0, UR8, PT ;  /* 0x0000000800007c0c */ /* 0x000fda000bf05270 */
[----:B------:R-:W-:Y:S05]  /*3740*/  @P0 BRA `(.L_x_65) ;  /* 0x0000000000580947 */ /* 0x000fea0003800000 */
[----:B------:R-:W1:Y:S02]  /*3750*/  LDS R0, [UR4+0x18] ;  /* 0x00001804ff007984 */ /* 0x000e640008000800 */
[----:B-1----:R-:W-:-:S04]  /*3760*/  LOP3.LUT R0, R0, UR5, RZ, 0xc0, !PT ;  /* 0x0000000500007c12 */ /* 0x002fc8000f8ec0ff */
[----:B------:R-:W-:-:S13]  /*3770*/  ISETP.NE.AND P0, PT, R0, UR5, PT ;  /* 0x0000000500007c0c */ /* 0x000fda000bf05270 */
[----:B------:R-:W-:Y:S05]  /*3780*/  @P0 BRA `(.L_x_66) ;  /* 0x00000000003c0947 */ /* 0x000fea0003800000 */
[----:B------:R-:W1:Y:S01]  /*3790*/  S2R R2, SR_LANEID ;  /* 0x0000000000027919 */ /* 0x000e620000000000 */
[----:B------:R-:W-:Y:S01]  /*37a0*/  ULOP3.LUT UR8, URZ, UR8, URZ, 0x33, !UPT ;  /* 0x00000008ff087292 */ /* 0x000fe2000f8e33ff */
[----:B------:R-:W-:Y:S02]  /*37b0*/  VOTEU.ANY UR7, UPT, PT ;  /* 0x0000000000077886 */ /* 0x000fe400038e0100 */
[----:B------:R-:W-:-:S03]  /*37c0*/  UFLO.U32 UR7, UR7 ;  /* 0x00000007000772bd */ /* 0x000fc600080e0000 */
[----:B------:R-:W-:-:S04]  /*37d0*/  IMAD.U32 R0, RZ, RZ, UR8 ;  /* 0x00000008ff007e24 */ /* 0x000fc8000f8e00ff */
[----:B------:R2:W3:Y:S02]  /*37e0*/  REDUX UR6, R0 ;  /* 0x00000000000673c4 */ /* 0x0004e40000000000 */
[----:B------:R1:W-:Y:S02]  /*37f0*/  UTCATOMSWS.AND URZ, UR8 ;  /* 0x0000000800ff79e3 */ /* 0x0003e40008000000 */
[----:B-1----:R-:W-:Y:S02]  /*3800*/  ISETP.EQ.U32.AND P0, PT, R2, UR7, PT ;  /* 0x0000000702007c0c */ /* 0x002fe4000bf02070 */
[----:B--2---:R-:W-:Y:S02]  /*3810*/  LOP3.LUT R0, RZ, UR5, RZ, 0x33, !PT ;  /* 0x00000005ff007c12 */ /* 0x004fe4000f8e33ff */
[----:B---3--:R-:W-:Y:S02]  /*3820*/  MOV R2, UR6 ;  /* 0x0000000600027c02 */ /* 0x008fe40008000f00 */
[----:B------:R-:W1:Y:S07]  /*3830*/  REDUX UR5, R0 ;  /* 0x00000000000573c4 */ /* 0x000e6e0000000000 */
[----:B------:R2:W-:Y:S01]  /*3840*/  @P0 ATOMS.AND RZ, [UR4+0x14], R2 ;  /* 0x00001402ffff098c */ /* 0x0005e2000a800004 */
[----:B-1----:R-:W-:-:S05]  /*3850*/  IMAD.U32 R0, RZ, RZ, UR5 ;  /* 0x00000005ff007e24 */ /* 0x002fca000f8e00ff */
[----:B------:R2:W-:Y:S01]  /*3860*/  @P0 ATOMS.AND RZ, [UR4+0x18], R0 ;  /* 0x00001800ffff098c */ /* 0x0005e2000a800004 */
[----:B------:R-:W-:Y:S05]  /*3870*/  BRA `(.L_x_67) ;  /* 0x0000000000147947 */ /* 0x000fea0003800000 */
.L_x_66:
[----:B------:R-:W-:Y:S02]  /*3880*/  MOV R2, 0x38a0 ;  /* 0x000038a000027802 */ /* 0x000fe40000000f00 */
[----:B----45:R-:W-:Y:S05]  /*3890*/  CALL.REL.NOINC `($__internal_0_$__cuda_sm10x_tcgen05_guardrail_trap_col_being_dealloced_not_returned_by_alloc) ;  /* 0x0000008400987944 */ /* 0x030fea0003c00000 */
[----:B------:R-:W-:Y:S05]  /*38a0*/  BRA `(.L_x_67) ;  /* 0x0000000000087947 */ /* 0x000fea0003800000 */
.L_x_65:
[----:B------:R-:W-:Y:S02]  /*38b0*/  MOV R2, 0x38d0 ;  /* 0x000038d000027802 */ /* 0x000fe40000000f00 */
[----:B----45:R-:W-:Y:S05]  /*38c0*/  CALL.REL.NOINC `($__internal_2_$__cuda_sm10x_tcgen05_guardrail_trap_unallocated_columns_being_dealloced) ;  /* 0x0000008400a47944 */ /* 0x030fea0003c00000 */
.L_x_67:
[----:B------:R-:W-:Y:S01]  /*38d0*/  NOP ;  /* 0x0000000000007918 */ /* 0x000fe20000000000 */
[----:B------:R-:W-:Y:S05]  /*38e0*/  EXIT ;  /* 0x000000000000794d */ /* 0x000fea0003800000 */
.L_x_51:
[----:B------:R-:W-:-:S09]  /*38f0*/  UISETP.NE.OR UP3, UPT, UR6, 0x3, UP3 ;  /* 0x000000030600788c */ /* 0x000fd20009f65670 */
[----:B------:R-:W-:Y:S05]  /*3900*/  BRA.U UP3, `(.L_x_68) ;  /* 0x0000001103087547 */ /* 0x000fea000b800000 */
[----:B------:R-:W1:Y:S01]  /*3910*/  LDCU.64 UR6, c[0x0][0x888] ;  /* 0x00011100ff0677ac */ /* 0x000e620008000a00 */
[----:B------:R-:W2:Y:S01]  /*3920*/  LDC R0, c[0x0][0xb30] ;  /* 0x0002cc00ff007b82 */ /* 0x000ea20000000800 */
[----:B------:R-:W-:Y:S02]  /*3930*/  HFMA2 R27, -RZ, RZ, 0, 0 ;  /* 0x00000000ff1b7431 */ /* 0x000fe400000001ff */
[----:B------:R-:W-:Y:S01]  /*3940*/  IMAD.MOV.U32 R29, RZ, RZ, 0x1 ;  /* 0x00000001ff1d7424 */ /* 0x000fe200078e00ff */
[----:B------:R-:W4:Y:S01]  /*3950*/  LDCU.64 UR4, c[0x0][0x890] ;  /* 0x00011200ff0477ac */ /* 0x000f220008000a00 */
[----:B------:R-:W-:Y:S01]  /*3960*/  IMAD.MOV.U32 R28, RZ, RZ, RZ ;  /* 0x000000ffff1c7224 */ /* 0x000fe200078e00ff */
[----:B------:R-:W-:Y:S01]  /*3970*/  MOV R25, 0x2000 ;  /* 0x0000200000197802 */ /* 0x000fe20000000f00 */
[----:B------:R-:W-:Y:S01]  /*3980*/  UPLOP3.LUT UP0, UPT, UPT, UPT, UPT, 0x40, 0x4 ;  /* 0x000000000004789c */ /* 0x000fe20003f0e870 */
[----:B------:R-:W3:Y:S08]  /*3990*/  LDC R24, c[0x0][0x370] ;  /* 0x0000dc00ff187b82 */ /* 0x000ef00000000800 */
[----:B------:R-:W3:Y:S01]  /*39a0*/  LDC R3, c[0x0][0xb0c] ;  /* 0x0002c300ff037b82 */ /* 0x000ee20000000800 */
[----:B-1----:R-:W-:-:S03]  /*39b0*/  UISETP.NE.U32.AND UP1, UPT, UR6, URZ, UPT ;  /* 0x000000ff0600728c */ /* 0x002fc6000bf25070 */
[----:B------:R-:W-:Y:S01]  /*39c0*/  UMOV UR6, 0x400 ;  /* 0x0000040000067882 */ /* 0x000fe20000000000 */
[----:B------:R-:W-:Y:S02]  /*39d0*/  UISETP.NE.AND.EX UP1, UPT, UR7, URZ, UPT, UP1 ;  /* 0x000000ff0700728c */ /* 0x000fe4000bf25310 */
[----:B------:R-:W-:Y:S01]  /*39e0*/  ULEA UR6, UR37, UR6, 0x18 ;  /* 0x0000000625067291 */ /* 0x000fe2000f8ec0ff */
[----:B------:R-:W1:Y:S01]  /*39f0*/  LDC R18, c[0x0][0xb20] ;  /* 0x0002c800ff127b82 */ /* 0x000e620000000800 */
[----:B----4-:R-:W-:Y:S01]  /*3a00*/  UISETP.NE.U32.AND UP3, UPT, UR4, URZ, UPT ;  /* 0x000000ff0400728c */ /* 0x010fe2000bf65070 */
[----:B--2---:R-:W-:Y:S01]  /*3a10*/  ISETP.NE.AND P1, PT, R0, 0x1, PT ;  /* 0x000000010000780c */ /* 0x004fe20003f25270 */
[----:B------:R-:W-:Y:S02]  /*3a20*/  UIADD3 UR7, UPT, UPT, UR6, 0x88, URZ ;  /* 0x0000008806077890 */ /* 0x000fe4000fffe0ff */
[----:B------:R-:W-:Y:S02]  /*3a30*/  UIADD3 UR33, UPT, UPT, UR6, 0x70, URZ ;  /* 0x0000007006217890 */ /* 0x000fe4000fffe0ff */
[----:B------:R-:W-:Y:S01]  /*3a40*/  UIADD3 UR25, UPT, UPT, UR6, 0x78, URZ ;  /* 0x0000007806197890 */ /* 0x000fe2000fffe0ff */
[----:B------:R-:W2:Y:S01]  /*3a50*/  LDC.64 R30, c[0x0][0x348] ;  /* 0x0000d200ff1e7b82 */ /* 0x000ea20000000a00 */
[----:B------:R-:W-:-:S02]  /*3a60*/  UIADD3 UR17, UPT, UPT, UR6, 0x80, URZ ;  /* 0x0000008006117890 */ /* 0x000fc4000fffe0ff */
[----:B------:R-:W-:Y:S02]  /*3a70*/  UPRMT UR7, UR37, 0x654, UR7 ;  /* 0x0000065425077896 */ /* 0x000fe40008000007 */
[----:B------:R-:W-:-:S03]  /*3a80*/  UISETP.NE.AND.EX UP3, UPT, UR5, URZ, UPT, UP3 ;  /* 0x000000ff0500728c */ /* 0x000fc6000bf65330 */
[----:B------:R-:W4:Y:S08]  /*3a90*/  LDC.64 R16, c[0x0][0xb10] ;  /* 0x0002c400ff107b82 */ /* 0x000f300000000a00 */
[----:B------:R-:W1:Y:S08]  /*3aa0*/  LDC.64 R6, c[0x0][0xb18] ;  /* 0x0002c600ff067b82 */ /* 0x000e700000000a00 */
[----:B------:R-:W1:Y:S08]  /*3ab0*/  LDC.64 R4, c[0x0][0xb28] ;  /* 0x0002ca00ff047b82 */ /* 0x000e700000000a00 */
[----:B---3--:R-:W1:Y:S02]  /*3ac0*/  LDC R19, c[0x0][0x374] ;  /* 0x0000dd00ff137b82 */ /* 0x008e640000000800 */
.L_x_79:
[C---:B------:R-:W-:Y:S02]  /*3ad0*/  LEA R0, R28.reuse, UR6, 0x3 ;  /* 0x000000061c007c11 */ /* 0x040fe4000f8e18ff */
[----:B------:R-:W-:Y:S02]  /*3ae0*/  SHF.L.U32 R2, R27, 0x1f, RZ ;  /* 0x0000001f1b027819 */ /* 0x000fe400000006ff */
[----:B------:R-:W-:Y:S02]  /*3af0*/  LEA R20, R28, UR6, 0x4 ;  /* 0x000000061c147c11 */ /* 0x000fe4000f8e20ff */
[----:B---3--:R-:W3:Y:S02]  /*3b00*/  SYNCS.PHASECHK.TRANS64.TRYWAIT P0, [R0+URZ+0xc0], R2 ;  /* 0x0000c002000075a7 */ /* 0x008ee400080011ff */
[----:B---3--:R-:W-:Y:S05]  /*3b10*/  @!P0 BRA `(.L_x_69) ;  /* 0x0000007c00ac8947 */ /* 0x008fea0003800000 */
.L_x_160:
[----:B------:R-:W-:Y:S01]  /*3b20*/  ISETP.GE.AND P0, PT, R72, 0x1, PT ;  /* 0x000000014800780c */ /* 0x000fe20003f06270 */
[----:B------:R-:W1:Y:S01]  /*3b30*/  LDS.128 R20, [R20+0x130] ;  /* 0x0001300014147984 */ /* 0x000e620000000c00 */
[----:B---3--:R-:W-:Y:S01]  /*3b40*/  VIADD R0, R0, 0xd0 ;  /* 0x000000d000007836 */ /* 0x008fe20000000000 */
[----:B------:R-:W-:Y:S01]  /*3b50*/  @!PT LDS RZ, [RZ] ;  /* 0x00000000fffff984 */ /* 0x000fe20000000800 */
[----:B------:R-:W-:Y:S01]  /*3b60*/  @!PT LDS RZ, [RZ] ;  /* 0x00000000fffff984 */ /* 0x000fe20000000800 */
[----:B------:R-:W-:Y:S01]  /*3b70*/  @!PT LDS RZ, [RZ] ;  /* 0x00000000fffff984 */ /* 0x000fe20000000800 */
[----:B------:R-:W-:Y:S01]  /*3b80*/  @!PT LDS RZ, [RZ] ;  /* 0x00000000fffff984 */ /* 0x000fe20000000800 */
[----:B------:R3:W-:Y:S06]  /*3b90*/  MEMBAR.ALL.CTA ;  /* 0x0000000000007992 */ /* 0x0007ec0000008000 */
[----:B---3--:R-:W3:Y:S01]  /*3ba0*/  FENCE.VIEW.ASYNC.S ;  /* 0x00000000000073c6 */ /* 0x008ee20000000000 */
[----:B------:R-:W-:Y:S04]  /*3bb0*/  PRMT R0, RZ, 0x654, R0 ;  /* 0x00000654ff007816 */ /* 0x000fe80000000000 */
[----:B---3--:R3:W-:Y:S01]  /*3bc0*/  SYNCS.ARRIVE.TRANS64.RED.A1T0 RZ, [R0+URZ], RZ ;  /* 0x000000ff00ff79a7 */ /* 0x0087e200081004ff */
[----:B-1----:R-:W-:Y:S11]  /*3bd0*/  LOP3.LUT P3, RZ, R22, 0x1, RZ, 0xc0, !PT ;  /* 0x0000000116ff7812 */ /* 0x002ff6000786c0ff */
[----:B------:R-:W-:Y:S02]  /*3be0*/  @!UPT UIADD3 URZ, UPT, UPT, URZ, URZ, URZ ;  /* 0x000000fffffff290 */ /* 0x000fe4000fffe0ff */
[----:B------:R-:W-:Y:S02]  /*3bf0*/  @P3 MOV R11, R20 ;  /* 0x00000014000b3202 */ /* 0x000fe40000000f00 */
[----:B------:R-:W-:Y:S01]  /*3c00*/  @P3 LOP3.LUT R10, R21, 0xffff, RZ, 0xc0, !PT ;  /* 0x0000ffff150a3812 */ /* 0x000fe200078ec0ff */
[----:B---3--:R-:W-:Y:S06]  /*3c10*/  @!P0 BRA `(.L_x_70) ;  /* 0x0000000000a48947 */ /* 0x008fec0003800000 */
[-C--:B------:R-:W-:Y:S01]  /*3c20*/  IMAD.HI.U32 R0, R19, R7.reuse, RZ ;  /* 0x0000000713007227 */ /* 0x080fe200078e00ff */
[----:B------:R-:W-:Y:S02]  /*3c30*/  ISETP.NE.AND P0, PT, R6, 0x1, PT ;  /* 0x000000010600780c */ /* 0x000fe40003f05270 */
[----:B------:R-:W-:Y:S01]  /*3c40*/  ISETP.NE.AND P2, PT, R72, 0x1, PT ;  /* 0x000000014800780c */ /* 0x000fe20003f45270 */
[----:B----4-:R-:W-:Y:S01]  /*3c50*/  IMAD.HI.U32 R9, R24, R16, RZ ;  /* 0x0000001018097227 */ /* 0x010fe200078e00ff */
[----:B------:R-:W-:Y:S02]  /*3c60*/  SHF.R.U32.HI R0, RZ, R18, R0 ;  /* 0x00000012ff007219 */ /* 0x000fe40000011600 */
[----:B------:R-:W-:Y:S01]  /*3c70*/  ISETP.NE.AND P4, PT, R3, 0x1, PT ;  /* 0x000000010300780c */ /* 0x000fe20003f85270 */
[----:B------:R-:W-:Y:S01]  /*3c80*/  IMAD.HI.U32 R13, R10, R7, RZ ;  /* 0x000000070a0d7227 */ /* 0x000fe200078e00ff */
[----:B------:R-:W-:Y:S02]  /*3c90*/  SHF.R.U32.HI R9, RZ, R17, R9 ;  /* 0x00000011ff097219 */ /* 0x000fe40000011609 */
[----:B------:R-:W-:Y:S01]  /*3ca0*/  SEL R0, R19, R0, !P0 ;  /* 0x0000000013007207 */ /* 0x000fe20004000000 */
[----:B------:R-:W-:Y:S01]  /*3cb0*/  IMAD.HI.U32 R12, R11, R16, RZ ;  /* 0x000000100b0c7227 */ /* 0x000fe200078e00ff */
[----:B------:R-:W-:Y:S03]  /*3cc0*/  SEL R9, R24, R9, !P4 ;  /* 0x0000000918097207 */ /* 0x000fe60006000000 */
[-C--:B------:R-:W-:Y:S01]  /*3cd0*/  IMAD.HI.U32 R8, R0, R4.reuse, RZ ;  /* 0x0000000400087227 */ /* 0x080fe200078e00ff */
[----:B------:R-:W-:Y:S03]  /*3ce0*/  SHF.R.U32.HI R12, RZ, R17, R12 ;  /* 0x00000011ff0c7219 */ /* 0x000fe6000001160c */
[----:B------:R-:W-:Y:S01]  /*3cf0*/  IMAD.HI.U32 R2, R9, R4, RZ ;  /* 0x0000000409027227 */ /* 0x000fe200078e00ff */
[-C--:B------:R-:W-:Y:S02]  /*3d00*/  @P2 SHF.R.U32.HI R0, RZ, R5.reuse, R8 ;  /* 0x00000005ff002219 */ /* 0x080fe40000011608 */
[----:B------:R-:W-:Y:S02]  /*3d10*/  SHF.R.U32.HI R8, RZ, R18, R13 ;  /* 0x00000012ff087219 */ /* 0x000fe4000001160d */
[----:B------:R-:W-:Y:S01]  /*3d20*/  @P2 SHF.R.U32.HI R9, RZ, R5, R2 ;  /* 0x00000005ff092219 */ /* 0x000fe20000011602 */
[----:B------:R-:W-:Y:S01]  /*3d30*/  IMAD R0, R72, R0, RZ ;  /* 0x0000000048007224 */ /* 0x000fe200078e02ff */
[----:B------:R-:W-:Y:S02]  /*3d40*/  SEL R8, R10, R8, !P0 ;  /* 0x000000080a087207 */ /* 0x000fe40004000000 */
[----:B------:R-:W-:Y:S01]  /*3d50*/  SEL R2, R11, R12, !P4 ;  /* 0x0000000c0b027207 */ /* 0x000fe20006000000 */
[----:B------:R-:W-:Y:S01]  /*3d60*/  IMAD R12, R72, R9, RZ ;  /* 0x00000009480c7224 */ /* 0x000fe200078e02ff */
[C---:B------:R-:W-:Y:S01]  /*3d70*/  ISETP.GE.AND P0, PT, R8.reuse, R0, PT ;  /* 0x000000000800720c */ /* 0x040fe20003f06270 */
[----:B------:R-:W-:Y:S03]  /*3d80*/  IMAD.HI.U32 R0, R8, R4, RZ ;  /* 0x0000000408007227 */ /* 0x000fe600078e00ff */
[----:B------:R-:W-:Y:S02]  /*3d90*/  ISETP.GE.OR P0, PT, R2, R12, P0 ;  /* 0x0000000c0200720c */ /* 0x000fe40000706670 */
[-C--:B------:R-:W-:Y:S04]  /*3da0*/  SHF.R.U32.HI R0, RZ, R5.reuse, R0 ;  /* 0x00000005ff007219 */ /* 0x080fe80000011600 */
[----:B------:R-:W-:Y:S05]  /*3db0*/  SEL R13, R8, R0, !P2 ;  /* 0x00000000080d7207 */ /* 0x000fea0005000000 */
[----:B------:R-:W-:Y:S02]  /*3dc0*/  IMAD.MOV R12, RZ, RZ, -R13 ;  /* 0x000000ffff0c7224 */ /* 0x000fe400078e0a0d */
[----:B------:R-:W-:Y:S04]  /*3dd0*/  @!P0 IMAD.HI.U32 R0, R2, R4, RZ ;  /* 0x0000000402008227 */ /* 0x000fe800078e00ff */
[----:B------:R-:W-:Y:S01]  /*3de0*/  IMAD R12, R72, R12, R8 ;  /* 0x0000000c480c7224 */ /* 0x000fe200078e0208 */
[----:B------:R-:W-:Y:S04]  /*3df0*/  @!P0 SHF.R.U32.HI R0, RZ, R5, R0 ;  /* 0x00000005ff008219 */ /* 0x000fe80000011600 */
[----:B------:R-:W-:Y:S04]  /*3e00*/  @!P0 SEL R0, R2, R0, !P2 ;  /* 0x0000000002008207 */ /* 0x000fe80005000000 */
[----:B------:R-:W-:Y:S01]  /*3e10*/  @!P0 IADD3 R13, PT, PT, R13, -R0, RZ ;  /* 0x800000000d0d8210 */ /* 0x000fe20007ffe0ff */
[----:B------:R-:W-:Y:S01]  /*3e20*/  @!P0 IMAD R0, R9, R12, R0 ;  /* 0x0000000c09008224 */ /* 0x000fe200078e0200 */
[----:B------:R-:W-:Y:S01]  /*3e30*/  IADD3 R9, PT, PT, -R8, RZ, RZ ;  /* 0x000000ff08097210 */ /* 0x000fe20007ffe1ff */
[--C-:B------:R-:W-:Y:S02]  /*3e40*/  IMAD.MOV R12, RZ, RZ, -R2.reuse ;  /* 0x000000ffff0c7224 */ /* 0x100fe400078e0a02 */
[----:B------:R-:W-:Y:S02]  /*3e50*/  @!P0 IMAD R8, R13, R72, R2 ;  /* 0x000000480d088224 */ /* 0x000fe400078e0202 */
[----:B------:R-:W-:Y:S02]  /*3e60*/  @!P0 IMAD.MOV.U32 R2, RZ, RZ, R0 ;  /* 0x000000ffff028224 */ /* 0x000fe400078e0000 */
[----:B------:R-:W-:Y:S02]  /*3e70*/  IMAD R11, R3, R12, R11 ;  /* 0x0000000c030b7224 */ /* 0x000fe400078e020b */
[----:B------:R-:W-:Y:S02]  /*3e80*/  IMAD R10, R6, R9, R10 ;  /* 0x00000009060a7224 */ /* 0x000fe400078e020a */
[----:B------:R-:W-:Y:S02]  /*3e90*/  IMAD R11, R2, R3, R11 ;  /* 0x00000003020b7224 */ /* 0x000fe400078e020b */
[----:B------:R-:W-:Y:S02]  /*3ea0*/  IMAD R10, R8, R6, R10 ;  /* 0x00000006080a7224 */ /* 0x000fe400078e020a */
.L_x_70:
[----:B------:R-:W-:Y:S05]  /*3eb0*/  BRA.U UP0, `(.L_x_71) ;  /* 0x0000000100107547 */ /* 0x000fea000b800000 */
[----:B------:R-:W-:Y:S04]  /*3ec0*/  MOV R2, UR13 ;  /* 0x0000000d00027c02 */ /* 0x000fe80008000f00 */
[----:B------:R-:W-:Y:S04]  /*3ed0*/  SHF.L.U32 R2, R2, 0x1f, RZ ;  /* 0x0000001f02027819 */ /* 0x000fe800000006ff */
[----:B------:R-:W1:Y:S02]  /*3ee0*/  SYNCS.PHASECHK.TRANS64.TRYWAIT P0, [UR6+0xb8], R2 ;  /* 0x0000b802ff0075a7 */ /* 0x000e640008001106 */
[----:B-1----:R-:W-:Y:S05]  /*3ef0*/  @!P0 BRA `(.L_x_72) ;  /* 0x0000007800c88947 */ /* 0x002fea0003800000 */
.L_x_71:
[----:B------:R-:W-:Y:S02]  /*3f00*/  R2UR UR35, R15 ;  /* 0x000000000f2372ca */ /* 0x000fe400000e0000 */
[----:B------:R-:W-:Y:S02]  /*3f10*/  R2UR UR34, R14 ;  /* 0x000000000e2272ca */ /* 0x000fe400000e0000 */
[----:B------:R-:W-:Y:S02]  /*3f20*/  ISETP.NE.U32.AND P2, PT, RZ, UR4, PT ;  /* 0x00000004ff007c0c */ /* 0x000fe4000bf45070 */
[----:B------:R-:W-:Y:S02]  /*3f30*/  SHF.L.U32 R14, R29, 0x1f, RZ ;  /* 0x0000001f1d0e7819 */ /* 0x000fe400000006ff */
[----:B------:R-:W-:Y:S05]  /*3f40*/  ISETP.NE.AND.EX P2, PT, RZ, UR5, PT, P2 ;  /* 0x00000005ff007c0c */ /* 0x000fea000bf45320 */
[----:B------:R-:W-:Y:S02]  /*3f50*/  USHF.L.U32 UR35, UR35, 0x7, URZ ;  /* 0x0000000723237899 */ /* 0x000fe400080006ff */
[----:B------:R-:W-:Y:S01]  /*3f60*/  USHF.L.U32 UR34, UR34, 0x8, URZ ;  /* 0x0000000822227899 */ /* 0x000fe200080006ff */
[----:B------:R-:W-:Y:S11]  /*3f70*/  BRA.U !UP3, `(.L_x_73) ;  /* 0x000000010b347547 */ /* 0x000ff6000b800000 */
[----:B------:R-:W-:Y:S01]  /*3f80*/  UPLOP3.LUT UP2, UPT, UPT, UPT, UP1, 0x80, 0x8 ;  /* 0x000000000008789c */ /* 0x000fe20003f4f010 */
[----:B-1----:R-:W-:Y:S02]  /*3f90*/  HFMA2 R0, -RZ, RZ, 0, 5.9604644775390625e-08 ;  /* 0x00000001ff007431 */ /* 0x002fe400000001ff */
[----:B------:R-:W-:Y:S03]  /*3fa0*/  IMAD.MOV.U32 R170, RZ, RZ, 0x1 ;  /* 0x00000001ffaa7424 */ /* 0x000fe600078e00ff */
[----:B------:R-:W-:Y:S05]  /*3fb0*/  PLOP3.LUT P0, PT, PT, PT, UP2, 0x80, 0x8 ;  /* 0x000000000008781c */ /* 0x000fea0003f0f028 */
[----:B------:R-:W1:Y:S01]  /*3fc0*/  @UP2 LDCU.64 UR10, c[0x0][0x888] ;  /* 0x00011100ff0a27ac */ /* 0x000e620008000a00 */
[----:B------:R-:W-:Y:S07]  /*3fd0*/  @UP2 UIMAD UR8, UR36, UR4, URZ ;  /* 0x00000004240822a4 */ /* 0x000fee000f8e02ff */
[----:B------:R-:W-:Y:S01]  /*3fe0*/  @!P0 PRMT R170, R0, 0x7610, R170 ;  /* 0x0000761000aa8816 */ /* 0x000fe200000000aa */
[----:B-1----:R-:W-:Y:S03]  /*3ff0*/  @UP2 UIMAD.WIDE UR10, UR8, 0x4, UR10 ;  /* 0x00000004080a28a5 */ /* 0x002fe6000f8e020a */
[----:B------:R-:W1:Y:S03]  /*4000*/  @!UP2 LDCU UR8, c[0x0][0x880] ;  /* 0x00011000ff08a7ac */ /* 0x000e660008000800 */
[----:B------:R-:W-:Y:S01]  /*4010*/  IMAD.U32 R8, RZ, RZ, UR10 ;  /* 0x0000000aff087e24 */ /* 0x000fe2000f8e00ff */
[----:B------:R-:W-:Y:S05]  /*4020*/  MOV R9, UR11 ;  /* 0x0000000b00097c02 */ /* 0x000fea0008000f00 */
[----:B-----5:R3:W5:Y:S02]  /*4030*/  @P0 LDG.E R79, desc[UR46][R8.64] ;  /* 0x0000002e084f0981 */ /* 0x020764000c1e1900 */
[----:B-1-3--:R-:W-:Y:S07]  /*4040*/  @!P0 IMAD.U32 R79, RZ, RZ, UR8 ;  /* 0x00000008ff4f8e24 */ /* 0x00afee000f8e00ff */
.L_x_73:
[----:B-----5:R-:W-:Y:S01]  /*4050*/  @!P2 FSETP.EQ.AND P0, PT, R79, RZ, PT ;  /* 0x000000ff4f00a20b */ /* 0x020fe20003f02000 */
[----:B------:R-:W-:Y:S01]  /*4060*/  @!UPT UIADD3 URZ, UPT, UPT, URZ, URZ, URZ ;  /* 0x000000fffffff290 */ /* 0x000fe2000fffe0ff */
[----:B------:R-:W-:Y:S11]  /*4070*/  @!P2 BRA `(.L_x_74) ;  /* 0x000000000014a947 */ /* 0x000ff60003800000 */
[----:B------:R-:W-:Y:S02]  /*4080*/  LOP3.LUT P2, RZ, R170, 0xff, RZ, 0xc0, !PT ;  /* 0x000000ffaaff7812 */ /* 0x000fe4000784c0ff */
[----:B------:R-:W-:Y:S04]  /*4090*/  PLOP3.LUT P0, PT, PT, PT, UP2, 0x80, 0x8 ;  /* 0x000000000008781c */ /* 0x000fe80003f0f028 */
[----:B------:R-:W-:Y:S07]  /*40a0*/  PLOP3.LUT P0, PT, P0, PT, PT, 0x8, 0x80 ;  /* 0x000000000080781c */ /* 0x000fee000070e170 */
[----:B------:R-:W-:Y:S11]  /*40b0*/  @P2 FSETP.EQ.AND P0, PT, R79, RZ, PT ;  /* 0x000000ff4f00220b */ /* 0x000ff60003f02000 */
[----:B------:R-:W-:Y:S02]  /*40c0*/  @!UPT UIADD3 URZ, UPT, UPT, URZ, URZ, URZ ;  /* 0x000000fffffff290 */ /* 0x000fe4000fffe0ff */
.L_x_74:
[----:B------:R-:W3:Y:S01]  /*40d0*/  SYNCS.PHASECHK.TRANS64.TRYWAIT P2, [UR6+0x90], R14 ;  /* 0x0000900eff0075a7 */ /* 0x000ee20008041106 */
[----:B------:R-:W-:Y:S04]  /*40e0*/  ELECT P4, URZ, PT ;  /* 0x0000000000ff782f */ /* 0x000fe80003880000 */
[----:B------:R-:W-:Y:S11]  /*40f0*/  PLOP3.LUT P4, PT, P0, P4, PT, 0xf2, 0x2f ;  /* 0x00000000002f781c */ /* 0x000ff60000789e72 */
[----:B------:R-:W-:Y:S02]  /*4100*/  @!UPT UIADD3 URZ, UPT, UPT, URZ, URZ, URZ ;  /* 0x000000fffffff290 */ /* 0x000fe4000fffe0ff */
[----:B--2---:R-:W-:Y:S05]  /*4110*/  @!P4 IADD3 R8, P0, PT, R30, 0x580, RZ ;  /* 0x000005801e08c810 */ /* 0x004fea0007f1e0ff */
[----:B-1----:R-:W-:Y:S01]  /*4120*/  @!P4 IMAD.X R2, RZ, RZ, R31, P0 ;  /* 0x000000ffff02c224 */ /* 0x002fe200000e061f */
[----:B---3--:R-:W-:Y:S07]  /*4130*/  @!P2 BRA `(.L_x_75) ;  /* 0x000000780050a947 */ /* 0x008fee0003800000 */
.L_x_163:
[----:B------:R-:W-:Y:S01]  /*4140*/  @!P4 R2UR UR8, R2 ;  /* 0x000000000208c2ca */ /* 0x000fe200000e0000 */
[----:B------:R-:W-:Y:S01]  /*4150*/  VOTEU.ALL UP0, P4 ;  /* 0x0000000000ff7886 */ /* 0x000fe20002000000 */
[----:B------:R-:W-:Y:S01]  /*4160*/  @!P4 R2UR UR9, R8 ;  /* 0x000000000809c2ca */ /* 0x000fe200000e0000 */
[----:B-1----:R-:W-:Y:S01]  /*4170*/  @!P4 IMAD.MOV.U32 R0, RZ, RZ, 0x2000 ;  /* 0x00002000ff00c424 */ /* 0x002fe200078e00ff */
[----:B------:R-:W-:Y:S01]  /*4180*/  UMOV UR10, 0x0 ;  /* 0x00000000000a7882 */ /* 0x000fe20000000000 */
[----:B------:R-:W-:Y:S01]  /*4190*/  UMOV UR11, 0x10000000 ;  /* 0x10000000000b7882 */ /* 0x000fe20000000000 */
[----:B------:R-:W-:Y:S01]  /*41a0*/  @!UP0 UIADD3 UR32, UPT, UPT, UR6, 0x200, URZ ;  /* 0x0000020006208890 */ /* 0x000fe2000fffe0ff */
[----:B------:R-:W-:Y:S06]  /*41b0*/  VOTEU.ALL UP0, P4 ;  /* 0x0000000000ff7886 */ /* 0x000fec0002000000 */
[----:B------:R-:W-:Y:S01]  /*41c0*/  IMAD.U32 R9, RZ, RZ, UR8 ;  /* 0x00000008ff097e24 */ /* 0x000fe2000f8e00ff */
[----:B------:R-:W-:Y:S01]  /*41d0*/  UPRMT UR8, UR37, 0x654, UR33 ;  /* 0x0000065425087896 */ /* 0x000fe20008000021 */
[----:B------:R-:W-:Y:S03]  /*41e0*/  IMAD.U32 R8, RZ, RZ, UR9 ;  /* 0x00000009ff087e24 */ /* 0x000fe6000f8e00ff */
[----:B------:R-:W-:Y:S02]  /*41f0*/  @!P4 R2UR UR15, R9 ;  /* 0x00000000090fc2ca */ /* 0x000fe400000e0000 */
[----:B------:R-:W-:Y:S02]  /*4200*/  @!P4 R2UR UR14, R8 ;  /* 0x00000000080ec2ca */ /* 0x000fe400000e0000 */
[----:B------:R-:W-:Y:S05]  /*4210*/  @!P4 IADD3 R8, P0, PT, R30, 0x580, RZ ;  /* 0x000005801e08c810 */ /* 0x000fea0007f1e0ff */
[----:B------:R-:W-:Y:S06]  /*4220*/  @!P4 IMAD.X R2, RZ, RZ, R31, P0 ;  /* 0x000000ffff02c224 */ /* 0x000fec00000e061f */
[----:B------:R1:W-:Y:S01]  /*4230*/  @!UP0 UTMALDG.3D [UR32], [UR14], desc[UR10] ;  /* 0x00000a200e0085b4 */ /* 0x0003e20008011000 */
[----:B------:R1:W-:Y:S01]  /*4240*/  @!P4 SYNCS.ARRIVE.TRANS64.RED.A0TR RZ, [UR6+0x70], R0 ;  /* 0x00007000ffffc9a7 */ /* 0x0003e20008300406 */
[----:B------:R-:W-:Y:S01]  /*4250*/  SYNCS.ARRIVE.TRANS64.RED.A1T0 RZ, [UR8], RZ ;  /* 0x000000ffffff79a7 */ /* 0x000fe20008100408 */
[----:B------:R-:W2:Y:S02]  /*4260*/  SYNCS.PHASECHK.TRANS64.TRYWAIT P2, [UR6+0x98], R14 ;  /* 0x0000980eff0075a7 */ /* 0x000ea40008041106 */
[----:B-12---:R-:W-:Y:S05]  /*4270*/  @!P2 BRA `(.L_x_76) ;  /* 0x000000780018a947 */ /* 0x006fea0003800000 */
.L_x_165:
[----:B------:R-:W-:Y:S01]  /*4280*/  @!P4 R2UR UR8, R2 ;  /* 0x000000000208c2ca */ /* 0x000fe200000e0000 */
[----:B------:R-:W-:Y:S01]  /*4290*/  VOTEU.ALL UP0, P4 ;  /* 0x0000000000ff7886 */ /* 0x000fe20002000000 */
[----:B------:R-:W-:Y:S01]  /*42a0*/  @!P4 R2UR UR9, R8 ;  /* 0x000000000809c2ca */ /* 0x000fe200000e0000 */
[----:B-1----:R-:W-:Y:S01]  /*42b0*/  @!P4 IMAD.MOV.U32 R0, RZ, RZ, 0x2000 ;  /* 0x00002000ff00c424 */ /* 0x002fe200078e00ff */
[----:B------:R-:W-:Y:S01]  /*42c0*/  UMOV UR10, 0x0 ;  /* 0x00000000000a7882 */ /* 0x000fe20000000000 */
[----:B------:R-:W-:Y:S01]  /*42d0*/  UMOV UR11, 0x10000000 ;  /* 0x10000000000b7882 */ /* 0x000fe20000000000 */
[----:B------:R-:W-:Y:S02]  /*42e0*/  @!UP0 UIADD3 UR26, UPT, UPT, UR34, 0x40, URZ ;  /* 0x00000040221a8890 */ /* 0x000fe4000fffe0ff */
[----:B------:R-:W-:Y:S01]  /*42f0*/  @!UP0 UIADD3 UR24, UPT, UPT, UR6, 0x2200, URZ ;  /* 0x0000220006188890 */ /* 0x000fe2000fffe0ff */
[----:B------:R-:W-:Y:S01]  /*4300*/  VOTEU.ALL UP0, P4 ;  /* 0x0000000000ff7886 */ /* 0x000fe20002000000 */
[----:B------:R-:W-:Y:S01]  /*4310*/  UMOV UR27, UR35 ;  /* 0x00000023001b7c82 */ /* 0x000fe20008000000 */
[----:B------:R-:W-:Y:S02]  /*4320*/  UMOV UR28, UR36 ;  /* 0x00000024001c7c82 */ /* 0x000fe40008000000 */
        /* <DEDUP_REMOVED lines=12> */
.L_x_167:
[----:B------:R-:W2:Y:S01]  /*43f0*/  LDC.64 R12, c[0x0][0xb18] ;  /* 0x0002c600ff0c7b82 */ /* 0x000ea20000000a00 */
[----:B------:R-:W-:Y:S01]  /*4400*/  @!P4 R2UR UR8, R2 ;  /* 0x000000000208c2ca */ /* 0x000fe200000e0000 */
[----:B------:R-:W-:Y:S01]  /*4410*/  VOTEU.ALL UP0, P4 ;  /* 0x0000000000ff7886 */ /* 0x000fe20002000000 */
[----:B------:R-:W-:Y:S01]  /*4420*/  @!P4 R2UR UR9, R8 ;  /* 0x000000000809c2ca */ /* 0x000fe200000e0000 */
[----:B-1----:R-:W-:Y:S01]  /*4430*/  @!P4 IMAD.MOV.U32 R0, RZ, RZ, 0x2000 ;  /* 0x00002000ff00c424 */ /* 0x002fe200078e00ff */
[----:B------:R-:W-:Y:S03]  /*4440*/  UMOV UR10, 0x0 ;  /* 0x00000000000a7882 */ /* 0x000fe60000000000 */
[----:B------:R-:W1:Y:S01]  /*4450*/  @!P1 LDC R2, c[0x0][0xb0c] ;  /* 0x0002c300ff029b82 */ /* 0x000e620000000800 */
[----:B------:R-:W-:Y:S01]  /*4460*/  @!UP0 UIADD3 UR18, UPT, UPT, UR34, 0x80, URZ ;  /* 0x0000008022128890 */ /* 0x000fe2000fffe0ff */
[----:B------:R-:W-:Y:S01]  /*4470*/  @P3 SHF.R.U32.HI R26, RZ, 0x10, R21 ;  /* 0x00000010ff1a3819 */ /* 0x000fe20000011615 */
[----:B------:R-:W-:Y:S01]  /*4480*/  @!UP0 UIADD3 UR16, UPT, UPT, UR6, 0x4200, URZ ;  /* 0x0000420006108890 */ /* 0x000fe2000fffe0ff */
[----:B------:R-:W-:Y:S01]  /*4490*/  VIADD R28, R28, 0x1 ;  /* 0x000000011c1c7836 */ /* 0x000fe20000000000 */
[----:B------:R-:W-:Y:S01]  /*44a0*/  VOTEU.ALL UP0, P4 ;  /* 0x0000000000ff7886 */ /* 0x000fe20002000000 */
[----:B------:R-:W-:Y:S01]  /*44b0*/  UMOV UR11, 0x10000000 ;  /* 0x10000000000b7882 */ /* 0x000fe20000000000 */
[----:B------:R-:W-:Y:S01]  /*44c0*/  UMOV UR19, UR35 ;  /* 0x0000002300137c82 */ /* 0x000fe20008000000 */
[----:B------:R-:W-:Y:S01]  /*44d0*/  IMAD.U32 R9, RZ, RZ, UR8 ;  /* 0x00000008ff097e24 */ /* 0x000fe2000f8e00ff */
[----:B------:R-:W-:Y:S01]  /*44e0*/  UMOV UR20, UR36 ;  /* 0x0000002400147c82 */ /* 0x000fe20008000000 */
[----:B------:R-:W-:Y:S01]  /*44f0*/  IMAD.U32 R8, RZ, RZ, UR9 ;  /* 0x00000009ff087e24 */ /* 0x000fe2000f8e00ff */
[----:B------:R-:W-:Y:S02]  /*4500*/  UPRMT UR8, UR37, 0x654, UR17 ;  /* 0x0000065425087896 */ /* 0x000fe40008000011 */
[----:B------:R-:W-:Y:S02]  /*4510*/  @!P4 R2UR UR15, R9 ;  /* 0x00000000090fc2ca */ /* 0x000fe400000e0000 */
[----:B------:R-:W-:Y:S02]  /*4520*/  @!P4 R2UR UR14, R8 ;  /* 0x00000000080ec2ca */ /* 0x000fe400000e0000 */
[----:B------:R-:W3:Y:S11]  /*4530*/  LDC.64 R8, c[0x0][0xb10] ;  /* 0x0002c400ff087b82 */ /* 0x000ef60000000a00 */
[----:B------:R1:W-:Y:S01]  /*4540*/  @!UP0 UTMALDG.3D [UR16], [UR14], desc[UR10] ;  /* 0x00000a100e0085b4 */ /* 0x0003e20008011000 */
[----:B------:R5:W-:Y:S01]  /*4550*/  @!P4 SYNCS.ARRIVE.TRANS64.RED.A0TR RZ, [UR6+0x80], R0 ;  /* 0x00008000ffffc9a7 */ /* 0x000be20008300406 */
[C---:B---3--:R-:W-:Y:S01]  /*4560*/  @!P1 IMAD.HI.U32 R8, R11.reuse, R8, RZ ;  /* 0x000000080b089227 */ /* 0x048fe200078e00ff */
[----:B--2---:R-:W-:Y:S02]  /*4570*/  @!P1 ISETP.NE.AND P0, PT, R12, 0x1, PT ;  /* 0x000000010c00980c */ /* 0x004fe40003f05270 */
[----:B-1----:R-:W-:Y:S01]  /*4580*/  @!P1 ISETP.NE.AND P2, PT, R2, 0x1, PT ;  /* 0x000000010200980c */ /* 0x002fe20003f45270 */
[----:B------:R-:W-:Y:S01]  /*4590*/  SYNCS.ARRIVE.TRANS64.RED.A1T0 RZ, [UR8], RZ ;  /* 0x000000ffffff79a7 */ /* 0x000fe20008100408 */
[C---:B------:R-:W-:Y:S01]  /*45a0*/  @!P1 IMAD.HI.U32 R13, R10.reuse, R13, RZ ;  /* 0x0000000d0a0d9227 */ /* 0x040fe200078e00ff */
[----:B------:R-:W-:Y:S04]  /*45b0*/  @!P1 SHF.R.U32.HI R8, RZ, R9, R8 ;  /* 0x00000009ff089219 */ /* 0x000fe80000011608 */
[----:B------:R-:W-:Y:S01]  /*45c0*/  @!P1 SEL R8, R11, R8, !P2 ;  /* 0x000000080b089207 */ /* 0x000fe20005000000 */
[----:B------:R-:W1:Y:S01]  /*45d0*/  SYNCS.PHASECHK.TRANS64.TRYWAIT P5, [UR6+0xa8], R14 ;  /* 0x0000a80eff0075a7 */ /* 0x000e6200080a1106 */
[----:B-----5:R-:W2:Y:S02]  /*45e0*/  @!P1 LDC R0, c[0x0][0xb20] ;  /* 0x0002c800ff009b82 */ /* 0x020ea40000000800 */
[----:B--2---:R-:W-:Y:S04]  /*45f0*/  @!P1 SHF.R.U32.HI R0, RZ, R0, R13 ;  /* 0x00000000ff009219 */ /* 0x004fe8000001160d */
[----:B------:R-:W-:Y:S05]  /*4600*/  @!P1 SEL R9, R10, R0, !P0 ;  /* 0x000000000a099207 */ /* 0x000fea0004000000 */
[----:B------:R-:W-:Y:S02]  /*4610*/  @!P1 IMAD.IADD R0, R9, 0x1, -R8 ;  /* 0x0000000109009824 */ /* 0x000fe400078e0a08 */
[----:B------:R-:W-:Y:S02]  /*4620*/  @!P1 IMAD.IADD R8, R8, 0x1, -R9 ;  /* 0x0000000108089824 */ /* 0x000fe400078e0a09 */
[----:B------:R-:W-:Y:S02]  /*4630*/  @!P1 IMAD R11, R0, R2, R11 ;  /* 0x00000002000b9224 */ /* 0x000fe400078e020b */
[----:B------:R-:W-:Y:S01]  /*4640*/  @!P1 IMAD R10, R8, R12, R10 ;  /* 0x0000000c080a9224 */ /* 0x000fe200078e020a */
[----:B-1----:R-:W-:Y:S06]  /*4650*/  @!P5 BRA `(.L_x_78) ;  /* 0x000000740050d947 */ /* 0x002fec0003800000 */
.L_x_169:
[----:B------:R-:W-:Y:S01]  /*4660*/  @!P4 IADD3 R2, P0, PT, R30, 0x580, RZ ;  /* 0x000005801e02c810 */ /* 0x000fe20007f1e0ff */
[----:B------:R-:W-:Y:S01]  /*4670*/  VOTEU.ALL UP0, P4 ;  /* 0x0000000000ff7886 */ /* 0x000fe20002000000 */
[----:B------:R-:W-:Y:S01]  /*4680*/  UMOV UR18, 0x0 ;  /* 0x0000000000127882 */ /* 0x000fe20000000000 */
[----:B------:R-:W-:Y:S01]  /*4690*/  UMOV UR19, 0x10000000 ;  /* 0x1000000000137882 */ /* 0x000fe20000000000 */
[----:B------:R-:W-:Y:S01]  /*46a0*/  @!P4 R2UR UR9, R2 ;  /* 0x000000000209c2ca */ /* 0x000fe200000e0000 */
[----:B-1----:R-:W-:Y:S01]  /*46b0*/  @!P4 IMAD.X R0, RZ, RZ, R31, P0 ;  /* 0x000000ffff00c224 */ /* 0x002fe200000e061f */
[----:B------:R-:W-:Y:S01]  /*46c0*/  @!UP0 UIADD3 UR10, UPT, UPT, UR34, 0xc0, URZ ;  /* 0x000000c0220a8890 */ /* 0x000fe2000fffe0ff */
[----:B------:R-:W-:Y:S01]  /*46d0*/  ISETP.NE.AND P0, PT, R28, 0x2, PT ;  /* 0x000000021c00780c */ /* 0x000fe20003f05270 */
[----:B------:R-:W-:Y:S01]  /*46e0*/  UMOV UR11, UR35 ;  /* 0x00000023000b7c82 */ /* 0x000fe20008000000 */
[----:B------:R-:W-:Y:S01]  /*46f0*/  UMOV UR12, UR36 ;  /* 0x00000024000c7c82 */ /* 0x000fe20008000000 */
[----:B------:R-:W-:Y:S01]  /*4700*/  @!P4 R2UR UR8, R0 ;  /* 0x000000000008c2ca */ /* 0x000fe200000e0000 */
[----:B------:R-:W-:Y:S01]  /*4710*/  IMAD.IADD R14, R10, 0x1, R168 ;  /* 0x000000010a0e7824 */ /* 0x000fe200078e02a8 */
[----:B------:R-:W-:Y:S01]  /*4720*/  @P3 R2UR UR36, R26 ;  /* 0x000000001a2432ca */ /* 0x000fe200000e0000 */
[----:B------:R-:W-:Y:S01]  /*4730*/  IMAD.IADD R15, R11, 0x1, R169 ;  /* 0x000000010b0f7824 */ /* 0x000fe200078e02a9 */
[----:B------:R-:W-:Y:S02]  /*4740*/  SEL R0, RZ, 0x1, P0 ;  /* 0x00000001ff007807 */ /* 0x000fe40000000000 */
[----:B------:R-:W-:Y:S01]  /*4750*/  LOP3.LUT R29, R29, 0x1, RZ, 0x3c, !PT ;  /* 0x000000011d1d7812 */ /* 0x000fe200078e3cff */
[----:B------:R-:W-:Y:S01]  /*4760*/  IMAD.U32 R8, RZ, RZ, UR9 ;  /* 0x00000009ff087e24 */ /* 0x000fe2000f8e00ff */
[----:B------:R-:W-:Y:S01]  /*4770*/  @!UP0 UIADD3 UR9, UPT, UPT, UR6, 0x88, URZ ;  /* 0x0000008806098890 */ /* 0x000fe2000fffe0ff */
[----:B------:R-:W-:Y:S02]  /*4780*/  LOP3.LUT R27, R27, R0, RZ, 0x3c, !PT ;  /* 0x000000001b1b7212 */ /* 0x000fe400078e3cff */
[----:B------:R-:W-:Y:S02]  /*4790*/  SEL R28, R28, RZ, P0 ;  /* 0x000000ff1c1c7207 */ /* 0x000fe40000000000 */
[----:B------:R-:W-:Y:S01]  /*47a0*/  IMAD.U32 R9, RZ, RZ, UR8 ;  /* 0x00000008ff097e24 */ /* 0x000fe2000f8e00ff */
[----:B------:R-:W-:Y:S01]  /*47b0*/  @!P4 R2UR UR14, R8 ;  /* 0x00000000080ec2ca */ /* 0x000fe200000e0000 */
[----:B------:R-:W-:Y:S01]  /*47c0*/  @!UP0 UIADD3 UR8, UPT, UPT, UR6, 0x6200, URZ ;  /* 0x0000620006088890 */ /* 0x000fe2000fffe0ff */
[----:B------:R-:W-:Y:S02]  /*47d0*/  VOTEU.ALL UP0, P4 ;  /* 0x0000000000ff7886 */ /* 0x000fe40002000000 */
[----:B------:R-:W-:Y:S11]  /*47e0*/  @!P4 R2UR UR15, R9 ;  /* 0x00000000090fc2ca */ /* 0x000ff600000e0000 */
[----:B------:R-:W-:Y:S02]  /*47f0*/  @!UPT UIADD3 URZ, UPT, UPT, URZ, URZ, URZ ;  /* 0x000000fffffff290 */ /* 0x000fe4000fffe0ff */
[----:B------:R3:W-:Y:S01]  /*4800*/  @!UP0 UTMALDG.3D [UR8], [UR14], desc[UR18] ;  /* 0x000012080e0085b4 */ /* 0x0007e20008011000 */
[----:B------:R3:W-:Y:S01]  /*4810*/  @!P4 SYNCS.ARRIVE.TRANS64.RED.A0TR RZ, [UR6+0x88], R25 ;  /* 0x00008819ffffc9a7 */ /* 0x0007e20008300406 */
[----:B------:R-:W-:Y:S01]  /*4820*/  UPLOP3.LUT UP0, UPT, UPT, UPT, UPT, 0x80, 0x8 ;  /* 0x000000000008789c */ /* 0x000fe20003f0f070 */
[----:B------:R-:W-:Y:S01]  /*4830*/  SYNCS.ARRIVE.TRANS64.RED.A1T0 RZ, [UR7], RZ ;  /* 0x000000ffffff79a7 */ /* 0x000fe20008100407 */
[----:B------:R-:W-:Y:S09]  /*4840*/  @P3 BRA `(.L_x_79) ;  /* 0xfffffff000a03947 */ /* 0x000ff2000383ffff */
[----:B------:R-:W-:-:S04]  /*4850*/  SHF.L.U32 R2, R29, 0x1f, RZ ;  /* 0x0000001f1d027819 */ /* 0x000fc800000006ff */
[----:B------:R-:W1:Y:S02]  /*4860*/  SYNCS.PHASECHK.TRANS64.TRYWAIT P0, [UR6+0x90], R2 ;  /* 0x00009002ff0075a7 */ /* 0x000e640008001106 */
[----:B-1----:R-:W-:Y:S05]  /*4870*/  @!P0 BRA `(.L_x_80) ;  /* 0x0000007000e08947 */ /* 0x002fea0003800000 */
.L_x_171:
[----:B------:R-:W2:Y:S02]  /*4880*/  SYNCS.PHASECHK.TRANS64.TRYWAIT P0, [UR6+0x98], R2 ;  /* 0x00009802ff0075a7 */ /* 0x000ea40008001106 */
[----:B--2---:R-:W-:Y:S05]  /*4890*/  @!P0 BRA `(.L_x_81) ;  /* 0x0000007000f08947 */ /* 0x004fea0003800000 */
.L_x_173:
[----:B------:R-:W2:Y:S02]  /*48a0*/  SYNCS.PHASECHK.TRANS64.TRYWAIT P0, [UR6+0xa0], R2 ;  /* 0x0000a002ff0075a7 */ /* 0x000ea40008001106 */
[----:B--2---:R-:W-:Y:S05]  /*48b0*/  @!P0 BRA `(.L_x_82) ;  /* 0x0000007400008947 */ /* 0x004fea0003800000 */
.L_x_175:
[----:B-1----:R-:W-:-:S07]  /*48c0*/  MOV R0, UR6 ;  /* 0x0000000600007c02 */ /* 0x002fce0008000f00 */
.L_x_83:
[----:B-1----:R-:W-:-:S04]  /*48d0*/  SHF.L.U32 R2, R29, 0x1f, RZ ;  /* 0x0000001f1d027819 */ /* 0x002fc800000006ff */
[----:B------:R1:W2:Y:S03]  /*48e0*/  SYNCS.PHASECHK.TRANS64.TRYWAIT P0, [R0+URZ+0xa8], R2 ;  /* 0x0000a802000075a7 */ /* 0x0002a600080011ff */
[----:B--2---:R-:W-:Y:S05]  /*48f0*/  @!P0 NANOSLEEP.SYNCS 0x989680 ;  /* 0x009896800000895d */ /* 0x004fea0003900000 */
[----:B------:R-:W2:Y:S02]  /*4900*/  @!P0 SYNCS.PHASECHK.TRANS64 P0, [R0+URZ+0xa8], R2 ;  /* 0x0000a802000085a7 */ /* 0x000ea400080010ff */
[----:B--23--:R-:W-:Y:S05]  /*4910*/  @P0 EXIT ;  /* 0x000000000000094d */ /* 0x00cfea0003800000 */
[----:B------:R-:W-:Y:S05]  /*4920*/  BRA `(.L_x_83) ;  /* 0xfffffffc00e87947 */ /* 0x000fea000383ffff */
.L_x_68:
[----:B------:R-:W-:-:S06]  /*4930*/  UISETP.GE.AND UP0, UPT, UR6, 0x4, UPT ;  /* 0x000000040600788c */ /* 0x000fcc000bf06270 */
[----:B------:R-:W-:-:S13]  /*4940*/  PLOP3.LUT P0, PT, PT, PT, UP0, 0x80, 0x8 ;  /* 0x000000000008781c */ /* 0x000fda0003f0f008 */
[----:B------:R-:W-:Y:S05]  /*4950*/  @!P0 EXIT ;  /* 0x000000000000894d */ /* 0x000fea0003800000 */
[----:B------:R-:W-:Y:S01]  /*4960*/  BAR.SYNC.DEFER_BLOCKING 0x6, 0xa0 ;  /* 0x0182800000007b1d */ /* 0x000fe20000010000 */
[C---:B------:R-:W-:Y:S01]  /*4970*/  IMAD.SHL.U32 R3, R187.reuse, 0x40, RZ ;  /* 0x00000040bb037824 */ /* 0x040fe200078e00ff */
[----:B------:R-:W-:Y:S01]  /*4980*/  LOP3.LUT R185, R2, 0x60, R187, 0xf8, !PT ;  /* 0x0000006002b97812 */ /* 0x000fe200078ef8bb */
[C---:B------:R-:W-:Y:S01]  /*4990*/  IMAD.SHL.U32 R171, R187.reuse, 0x8, RZ ;  /* 0x00000008bbab7824 */ /* 0x040fe200078e00ff */
[C---:B------:R-:W-:Y:S01]  /*49a0*/  LOP3.LUT R190, R187.reuse, 0x60, RZ, 0xc0, !PT ;  /* 0x00000060bbbe7812 */ /* 0x040fe200078ec0ff */
[----:B------:R-:W-:Y:S01]  /*49b0*/  IMAD.U32 R156, R187, 0x10000, RZ ;  /* 0x00010000bb9c7824 */ /* 0x000fe200078e00ff */
[----:B------:R-:W-:Y:S02]  /*49c0*/  UMOV UR49, 0x400 ;  /* 0x0000040000317882 */ /* 0x000fe40000000000 */
[----:B------:R-:W1:Y:S01]  /*49d0*/  LDC R178, c[0x0][0x370] ;  /* 0x0000dc00ffb27b82 */ /* 0x000e620000000800 */
[----:B------:R-:W-:Y:S01]  /*49e0*/  ULEA UR49, UR37, UR49, 0x18 ;  /* 0x0000003125317291 */ /* 0x000fe2000f8ec0ff */
[----:B------:R-:W-:Y:S01]  /*49f0*/  LOP3.LUT R4, R3, 0x180, RZ, 0xc0, !PT ;  /* 0x0000018003047812 */ /* 0x000fe200078ec0ff */
[----:B------:R-:W-:Y:S01]  /*4a00*/  IMAD.MOV.U32 R139, RZ, RZ, RZ ;  /* 0x000000ffff8b7224 */ /* 0x000fe200078e00ff */
[----:B------:R-:W-:Y:S01]  /*4a10*/  LOP3.LUT R188, R187, 0x2, RZ, 0xc0, !PT ;  /* 0x00000002bbbc7812 */ /* 0x000fe200078ec0ff */
[----:B------:R-:W-:Y:S01]  /*4a20*/  UIADD3 UR4, UPT, UPT, UR49, 0x8200, URZ ;  /* 0x0000820031047890 */ /* 0x000fe2000fffe0ff */
[----:B------:R-:W-:-:S02]  /*4a30*/  LOP3.LUT R171, R4, 0x30, R171, 0xf8, !PT ;  /* 0x0000003004ab7812 */ /* 0x000fc400078ef8ab */
[----:B------:R-:W-:Y:S01]  /*4a40*/  CS2R R182, SRZ ;  /* 0x0000000000b67805 */ /* 0x000fe2000001ff00 */
[----:B------:R-:W2:Y:S01]  /*4a50*/  LDC R74, c[0x0][0xb0c] ;  /* 0x0002c300ff4a7b82 */ /* 0x000ea20000000800 */
[----:B------:R-:W-:Y:S01]  /*4a60*/  LOP3.LUT R156, R156, 0x600000, RZ, 0xc0, !PT ;  /* 0x006000009c9c7812 */ /* 0x000fe200078ec0ff */
[----:B------:R-:W-:Y:S01]  /*4a70*/  IMAD.MOV.U32 R192, RZ, RZ, RZ ;  /* 0x000000ffffc07224 */ /* 0x000fe200078e00ff */
[----:B------:R-:W-:Y:S02]  /*4a80*/  LOP3.LUT R171, R171, 0x1e40, R3, 0xf8, !PT ;  /* 0x00001e40abab7812 */ /* 0x000fe400078ef803 */
[----:B------:R-:W-:Y:S02]  /*4a90*/  CS2R R180, SRZ ;  /* 0x0000000000b47805 */ /* 0x000fe4000001ff00 */
[----:B------:R-:W-:Y:S01]  /*4aa0*/  LOP3.LUT R187, R187, 0x4, RZ, 0xc0, !PT ;  /* 0x00000004bbbb7812 */ /* 0x000fe200078ec0ff */
[----:B------:R-:W-:Y:S01]  /*4ab0*/  IMAD.MOV R176, RZ, RZ, -R188 ;  /* 0x000000ffffb07224 */ /* 0x000fe200078e0abc */
[----:B------:R-:W4:Y:S01]  /*4ac0*/  LDCU.64 UR52, c[0x0][0x348] ;  /* 0x00006900ff3477ac */ /* 0x000f220008000a00 */
[----:B------:R-:W1:Y:S01]  /*4ad0*/  LDC R173, c[0x0][0xb20] ;  /* 0x0002c800ffad7b82 */ /* 0x000e620000000800 */
[----:B------:R-:W3:Y:S01]  /*4ae0*/  LDS R0, [UR49+0x150] ;  /* 0x00015031ff007984 */ /* 0x000ee20008000800 */
[----:B------:R-:W-:Y:S01]  /*4af0*/  VIADD R186, R171, UR49 ;  /* 0x00000031abba7c36 */ /* 0x000fe20008000000 */
[----:B------:R-:W-:Y:S01]  /*4b00*/  IADD3 R184, PT, PT, -R187, 0x2, RZ ;  /* 0x00000002bbb87810 */ /* 0x000fe20007ffe1ff */
[----:B------:R-:W-:Y:S01]  /*4b10*/  IMAD.MOV R175, RZ, RZ, -R187 ;  /* 0x000000ffffaf7224 */ /* 0x000fe200078e0abb */
[----:B------:R-:W1:Y:S01]  /*4b20*/  LDCU UR50, c[0x0][0x384] ;  /* 0x00007080ff3277ac */ /* 0x000e620008000800 */
[----:B------:R-:W-:-:S02]  /*4b30*/  IMAD.U32 R189, RZ, RZ, UR4 ;  /* 0x00000004ffbd7e24 */ /* 0x000fc4000f8e00ff */
[----:B------:R-:W1:Y:S01]  /*4b40*/  LDC R73, c[0x0][0xb30] ;  /* 0x0002cc00ff497b82 */ /* 0x000e620000000800 */
[----:B------:R-:W-:Y:S01]  /*4b50*/  VIADD R186, R186, 0x200 ;  /* 0x00000200baba7836 */ /* 0x000fe20000000000 */
[----:B------:R-:W1:Y:S01]  /*4b60*/  LDCU.64 UR38, c[0x0][0x888] ;  /* 0x00011100ff2677ac */ /* 0x000e620008000a00 */
[----:B------:R-:W1:Y:S05]  /*4b70*/  LDCU.64 UR44, c[0x0][0x8c0] ;  /* 0x00011800ff2c77ac */ /* 0x000e6a0008000a00 */
[----:B------:R-:W1:Y:S01]  /*4b80*/  LDC R174, c[0x0][0x388] ;  /* 0x0000e200ffae7b82 */ /* 0x000e620000000800 */
[----:B------:R-:W-:-:S07]  /*4b90*/  UIADD3 UR48, UPT, UPT, UR49, 0x200, URZ ;  /* 0x0000020031307890 */ /* 0x000fce000fffe0ff */
[----:B------:R-:W1:Y:S08]  /*4ba0*/  LDC.64 R166, c[0x0][0xb10] ;  /* 0x0002c400ffa67b82 */ /* 0x000e700000000a00 */
[----:B------:R-:W1:Y:S08]  /*4bb0*/  LDC.64 R70, c[0x0][0xb18] ;  /* 0x0002c600ff467b82 */ /* 0x000e700000000a00 */
[----:B------:R-:W1:Y:S01]  /*4bc0*/  LDC.64 R162, c[0x0][0x888] ;  /* 0x00022200ffa27b82 */ /* 0x000e620000000a00 */
[----:B---3--:R-:W-:-:S07]  /*4bd0*/  IMAD.IADD R156, R0, 0x1, R156 ;  /* 0x00000001009c7824 */ /* 0x008fce00078e029c */
[----:B------:R-:W3:Y:S08]  /*4be0*/  LDC.64 R68, c[0x0][0xb28] ;  /* 0x0002ca00ff447b82 */ /* 0x000ef00000000a00 */
[----:B------:R-:W1:Y:S08]  /*4bf0*/  LDC.64 R164, c[0x0][0x890] ;  /* 0x00022400ffa47b82 */ /* 0x000e700000000a00 */
[----:B------:R-:W1:Y:S08]  /*4c00*/  LDC.64 R160, c[0x0][0x8b0] ;  /* 0x00022c00ffa07b82 */ /* 0x000e700000000a00 */
[----:B------:R-:W1:Y:S08]  /*4c10*/  LDC.64 R158, c[0x0][0x8a8] ;  /* 0x00022a00ff9e7b82 */ /* 0x000e700000000a00 */
[----:B--2-4-:R-:W1:Y:S02]  /*4c20*/  LDC R177, c[0x0][0x374] ;  /* 0x0000dd00ffb17b82 */ /* 0x014e640000000800 */
.L_x_130:
[----:B------:R-:W-:Y:S02]  /*4c30*/  LEA R0, R192, UR49, 0x3 ;  /* 0x00000031c0007c11 */ /* 0x000fe4000f8e18ff */
[----:B------:R-:W-:Y:S02]  /*4c40*/  SHF.L.U32 R2, R182, 0x1f, RZ ;  /* 0x0000001fb6027819 */ /* 0x000fe400000006ff */
[----:B------:R-:W-:Y:S02]  /*4c50*/  LEA R16, R192, UR49, 0x4 ;  /* 0x00000031c0107c11 */ /* 0x000fe4000f8e20ff */
[----:B------:R-:W2:Y:S02]  /*4c60*/  SYNCS.PHASECHK.TRANS64.TRYWAIT P0, [R0+URZ+0xc0], R2 ;  /* 0x0000c002000075a7 */ /* 0x000ea400080011ff */
[----:B-12---:R-:W-:Y:S05]  /*4c70*/  @!P0 BRA `(.L_x_84) ;  /* 0x0000007000288947 */ /* 0x006fea0003800000 */
.L_x_176:
[----:B------:R-:W4:Y:S01]  /*4c80*/  LDC.64 R10, c[0x0][0xb10] ;  /* 0x0002c400ff0a7b82 */ /* 0x000f220000000a00 */
[----:B------:R-:W3:Y:S01]  /*4c90*/  LDS.128 R16, [R16+0x130] ;  /* 0x0001300010107984 */ /* 0x000ee20000000c00 */
[----:B-1----:R-:W-:Y:S01]  /*4ca0*/  ISETP.NE.AND P1, PT, R73, 0x1, PT ;  /* 0x000000014900780c */ /* 0x002fe20003f25270 */
[----:B--2---:R-:W-:Y:S01]  /*4cb0*/  VIADD R0, R0, 0xd0 ;  /* 0x000000d000007836 */ /* 0x004fe20000000000 */
[----:B------:R-:W-:Y:S04]  /*4cc0*/  ISETP.GE.AND P0, PT, R72, 0x1, PT ;  /* 0x000000014800780c */ /* 0x000fe80003f06270 */
[----:B------:R-:W1:Y:S01]  /*4cd0*/  LDC.64 R8, c[0x0][0xb18] ;  /* 0x0002c600ff087b82 */ /* 0x000e620000000a00 */
[----:B------:R-:W-:Y:S01]  /*4ce0*/  PRMT R0, RZ, 0x654, R0 ;  /* 0x00000654ff007816 */ /* 0x000fe20000000000 */
[----:B------:R-:W-:Y:S01]  /*4cf0*/  @!PT LDS RZ, [RZ] ;  /* 0x00000000fffff984 */ /* 0x000fe20000000800 */
[----:B------:R-:W-:Y:S01]  /*4d00*/  @!PT LDS RZ, [RZ] ;  /* 0x00000000fffff984 */ /* 0x000fe20000000800 */
[----:B------:R-:W-:Y:S01]  /*4d10*/  @!PT LDS RZ, [RZ] ;  /* 0x00000000fffff984 */ /* 0x000fe20000000800 */
[----:B------:R-:W-:Y:S01]  /*4d20*/  @!PT LDS RZ, [RZ] ;  /* 0x00000000fffff984 */ /* 0x000fe20000000800 */
[----:B------:R2:W-:Y:S06]  /*4d30*/  MEMBAR.ALL.CTA ;  /* 0x0000000000007992 */ /* 0x0005ec0000008000 */
[----:B--2---:R-:W2:Y:S01]  /*4d40*/  FENCE.VIEW.ASYNC.S ;  /* 0x00000000000073c6 */ /* 0x004ea20000000000 */
[----:B------:R-:W1:Y:S08]  /*4d50*/  @!P1 LDC R12, c[0x0][0xb20] ;  /* 0x0002c800ff0c9b82 */ /* 0x000e700000000800 */
[----:B------:R-:W1:Y:S01]  /*4d60*/  @!P1 LDC R7, c[0x0][0xb0c] ;  /* 0x0002c300ff079b82 */ /* 0x000e620000000800 */
[----:B--2---:R2:W-:Y:S01]  /*4d70*/  SYNCS.ARRIVE.TRANS64.RED.A1T0 RZ, [R0+URZ], RZ ;  /* 0x000000ff00ff79a7 */ /* 0x0045e200081004ff */
[----:B---3--:R-:W-:Y:S04]  /*4d80*/  LOP3.LUT P4, RZ, R18, 0x1, RZ, 0xc0, !PT ;  /* 0x0000000112ff7812 */ /* 0x008fe8000788c0ff */
[----:B------:R-:W-:Y:S09]  /*4d90*/  P2R R191, PR, RZ, 0x10 ;  /* 0x00000010ffbf7803 */ /* 0x000ff20000000000 */
[----:B------:R-:W-:Y:S02]  /*4da0*/  @P4 MOV R76, R16 ;  /* 0x00000010004c4202 */ /* 0x000fe40000000f00 */
[----:B------:R-:W-:Y:S01]  /*4db0*/  @P4 LOP3.LUT R75, R17, 0xffff, RZ, 0xc0, !PT ;  /* 0x0000ffff114b4812 */ /* 0x000fe200078ec0ff */
[----:B--2-4-:R-:W-:Y:S06]  /*4dc0*/  @!P0 BRA `(.L_x_85) ;  /* 0x0000000000a48947 */ /* 0x014fec0003800000 */
[----:B------:R-:W-:Y:S01]  /*4dd0*/  IMAD.HI.U32 R0, R177, R71, RZ ;  /* 0x00000047b1007227 */ /* 0x000fe200078e00ff */
[----:B------:R-:W-:Y:S02]  /*4de0*/  ISETP.NE.AND P0, PT, R70, 0x1, PT ;  /* 0x000000014600780c */ /* 0x000fe40003f05270 */
[----:B------:R-:W-:Y:S01]  /*4df0*/  ISETP.NE.AND P2, PT, R72, 0x1, PT ;  /* 0x000000014800780c */ /* 0x000fe20003f45270 */
[----:B------:R-:W-:Y:S01]  /*4e00*/  IMAD.HI.U32 R4, R178, R166, RZ ;  /* 0x000000a6b2047227 */ /* 0x000fe200078e00ff */
[----:B------:R-:W-:Y:S02]  /*4e10*/  SHF.R.U32.HI R0, RZ, R173, R0 ;  /* 0x000000adff007219 */ /* 0x000fe40000011600 */
[----:B------:R-:W-:Y:S01]  /*4e20*/  ISETP.NE.AND P3, PT, R74, 0x1, PT ;  /* 0x000000014a00780c */ /* 0x000fe20003f65270 */
[----:B------:R-:W-:Y:S01]  /*4e30*/  IMAD.HI.U32 R6, R75, R71, RZ ;  /* 0x000000474b067227 */ /* 0x000fe200078e00ff */
[-C--:B------:R-:W-:Y:S02]  /*4e40*/  SHF.R.U32.HI R4, RZ, R167.reuse, R4 ;  /* 0x000000a7ff047219 */ /* 0x080fe40000011604 */
[----:B------:R-:W-:Y:S01]  /*4e50*/  SEL R0, R177, R0, !P0 ;  /* 0x00000000b1007207 */ /* 0x000fe20004000000 */
[----:B------:R-:W-:Y:S01]  /*4e60*/  IMAD.HI.U32 R5, R76, R166, RZ ;  /* 0x000000a64c057227 */ /* 0x000fe200078e00ff */
[----:B------:R-:W-:Y:S03]  /*4e70*/  SEL R4, R178, R4, !P3 ;  /* 0x00000004b2047207 */ /* 0x000fe60005800000 */
[-C--:B------:R-:W-:Y:S01]  /*4e80*/  IMAD.HI.U32 R3, R0, R68.reuse, RZ ;  /* 0x0000004400037227 */ /* 0x080fe200078e00ff */
[----:B------:R-:W-:Y:S03]  /*4e90*/  SHF.R.U32.HI R5, RZ, R167, R5 ;  /* 0x000000a7ff057219 */ /* 0x000fe60000011605 */
[----:B------:R-:W-:Y:S01]  /*4ea0*/  IMAD.HI.U32 R2, R4, R68, RZ ;  /* 0x0000004404027227 */ /* 0x000fe200078e00ff */
[----:B------:R-:W-:Y:S02]  /*4eb0*/  @P2 SHF.R.U32.HI R0, RZ, R69, R3 ;  /* 0x00000045ff002219 */ /* 0x000fe40000011603 */
[----:B------:R-:W-:Y:S02]  /*4ec0*/  SHF.R.U32.HI R3, RZ, R173, R6 ;  /* 0x000000adff037219 */ /* 0x000fe40000011606 */
[----:B------:R-:W-:Y:S01]  /*4ed0*/  @P2 SHF.R.U32.HI R4, RZ, R69, R2 ;  /* 0x00000045ff042219 */ /* 0x000fe20000011602 */
[----:B------:R-:W-:Y:S01]  /*4ee0*/  IMAD R0, R72, R0, RZ ;  /* 0x0000000048007224 */ /* 0x000fe200078e02ff */
[----:B------:R-:W-:Y:S02]  /*4ef0*/  SEL R3, R75, R3, !P0 ;  /* 0x000000034b037207 */ /* 0x000fe40004000000 */
[----:B------:R-:W-:Y:S01]  /*4f00*/  SEL R2, R76, R5, !P3 ;  /* 0x000000054c027207 */ /* 0x000fe20005800000 */
[----:B------:R-:W-:Y:S01]  /*4f10*/  IMAD R5, R72, R4, RZ ;  /* 0x0000000448057224 */ /* 0x000fe200078e02ff */
[C---:B------:R-:W-:Y:S01]  /*4f20*/  ISETP.GE.AND P0, PT, R3.reuse, R0, PT ;  /* 0x000000000300720c */ /* 0x040fe20003f06270 */
[C---:B------:R-:W-:Y:S03]  /*4f30*/  IMAD.HI.U32 R0, R3.reuse, R68, RZ ;  /* 0x0000004403007227 */ /* 0x040fe600078e00ff */
[C---:B------:R-:W-:Y:S02]  /*4f40*/  ISETP.GE.OR P0, PT, R2.reuse, R5, P0 ;  /* 0x000000050200720c */ /* 0x040fe40000706670 */
[----:B------:R-:W-:Y:S04]  /*4f50*/  SHF.R.U32.HI R0, RZ, R69, R0 ;  /* 0x00000045ff007219 */ /* 0x000fe80000011600 */
[C---:B------:R-:W-:Y:S05]  /*4f60*/  SEL R6, R3.reuse, R0, !P2 ;  /* 0x0000000003067207 */ /* 0x040fea0005000000 */
        /* <DEDUP_REMOVED lines=14> */
[----:B------:R-:W-:Y:S07]  /*5050*/  IMAD R75, R3, R70, R75 ;  /* 0x00000046034b7224 */ /* 0x000fee00078e024b */
.L_x_85:
[----:B-1----:R-:W-:Y:S01]  /*5060*/  @!P1 ISETP.NE.AND P0, PT, R8, 0x1, PT ;  /* 0x000000010800980c */ /* 0x002fe20003f05270 */
[----:B------:R-:W-:Y:S01]  /*5070*/  @!P1 IMAD.HI.U32 R0, R76, R10, RZ ;  /* 0x0000000a4c009227 */ /* 0x000fe200078e00ff */
[----:B------:R-:W-:Y:S01]  /*5080*/  @!P1 ISETP.NE.AND P2, PT, R7, 0x1, PT ;  /* 0x000000010700980c */ /* 0x000fe20003f45270 */
[----:B------:R-:W-:Y:S01]  /*5090*/  ULOP3.LUT UP0, URZ, UR48, 0x1b0, URZ, 0xc0, !UPT ;  /* 0x000001b030ff7892 */ /* 0x000fe2000f80c0ff */
[----:B------:R-:W-:Y:S01]  /*50a0*/  R2UR UR42, R15 ;  /* 0x000000000f2a72ca */ /* 0x000fe200000e0000 */
[C---:B------:R-:W-:Y:S01]  /*50b0*/  @!P1 IMAD.HI.U32 R2, R75.reuse, R9, RZ ;  /* 0x000000094b029227 */ /* 0x040fe200078e00ff */
[----:B------:R-:W-:Y:S02]  /*50c0*/  @!P1 SHF.R.U32.HI R0, RZ, R11, R0 ;  /* 0x0000000bff009219 */ /* 0x000fe40000011600 */
[----:B------:R-:W-:Y:S01]  /*50d0*/  R2UR UR41, R14 ;  /* 0x000000000e2972ca */ /* 0x000fe200000e0000 */
[----:B------:R-:W-:Y:S01]  /*50e0*/  VIADD R192, R192, 0x1 ;  /* 0x00000001c0c07836 */ /* 0x000fe20000000000 */
[----:B------:R-:W-:Y:S02]  /*50f0*/  @!P1 SHF.R.U32.HI R2, RZ, R12, R2 ;  /* 0x0000000cff029219 */ /* 0x000fe40000011602 */
[----:B------:R-:W-:Y:S02]  /*5100*/  @!P1 SEL R3, R76, R0, !P2 ;  /* 0x000000004c039207 */ /* 0x000fe40005000000 */
[----:B------:R-:W-:Y:S02]  /*5110*/  @!P1 SEL R2, R75, R2, !P0 ;  /* 0x000000024b029207 */ /* 0x000fe40004000000 */
[----:B------:R-:W-:Y:S01]  /*5120*/  @P4 SHF.R.U32.HI R179, RZ, 0x10, R17 ;  /* 0x00000010ffb34819 */ /* 0x000fe20000011611 */
[----:B------:R-:W-:Y:S02]  /*5130*/  USHF.L.U32 UR42, UR42, 0x7, URZ ;  /* 0x000000072a2a7899 */ /* 0x000fe400080006ff */
[----:B------:R-:W-:Y:S02]  /*5140*/  @!P1 IMAD.IADD R0, R2, 0x1, -R3 ;  /* 0x0000000102009824 */ /* 0x000fe400078e0a03 */
[----:B------:R-:W-:Y:S01]  /*5150*/  @!P1 IMAD.IADD R2, R3, 0x1, -R2 ;  /* 0x0000000103029824 */ /* 0x000fe200078e0a02 */
[----:B------:R-:W-:Y:S01]  /*5160*/  USHF.L.U32 UR41, UR41, 0x8, URZ ;  /* 0x0000000829297899 */ /* 0x000fe200080006ff */
[----:B------:R-:W-:Y:S02]  /*5170*/  @!P1 IMAD R76, R0, R7, R76 ;  /* 0x00000007004c9224 */ /* 0x000fe400078e024c */
[----:B------:R-:W-:Y:S01]  /*5180*/  @!P1 IMAD R75, R2, R8, R75 ;  /* 0x00000008024b9224 */ /* 0x000fe200078e024b */
[----:B------:R-:W-:Y:S08]  /*5190*/  BRA.U !UP0, `(.L_x_86) ;  /* 0x0000000108407547 */ /* 0x000ff0000b800000 */
[----:B------:R-:W1:Y:S01]  /*51a0*/  LDCU.64 UR8, c[0x4][0x88] ;  /* 0x01001100ff0877ac */ /* 0x000e620008000a00 */
[----:B------:R-:W-:Y:S01]  /*51b0*/  MOV R3, 0x0 ;  /* 0x0000000000037802 */ /* 0x000fe20000000f00 */
[----:B------:R-:W-:Y:S02]  /*51c0*/  HFMA2 R12, -RZ, RZ, 0, 5.9604644775390625e-08 ;  /* 0x00000001ff0c7431 */ /* 0x000fe400000001ff */
[----:B------:R-:W-:Y:S02]  /*51d0*/  IMAD.MOV.U32 R8, RZ, RZ, 0x70 ;  /* 0x00000070ff087424 */ /* 0x000fe400078e00ff */
[----:B------:R-:W-:Y:S01]  /*51e0*/  IMAD.MOV.U32 R13, RZ, RZ, RZ ;  /* 0x000000ffff0d7224 */ /* 0x000fe200078e00ff */
[----:B------:R-:W2:Y:S01]  /*51f0*/  LDCU.64 UR6, c[0x4][0x90] ;  /* 0x01001200ff0677ac */ /* 0x000ea20008000a00 */
[----:B------:R-:W3:Y:S01]  /*5200*/  LDC.64 R2, c[0x4][R3] ;  /* 0x0100000003027b82 */ /* 0x000ee20000000a00 */
[----:B------:R-:W4:Y:S01]  /*5210*/  LDCU.64 UR4, c[0x4][0x8] ;  /* 0x01000100ff0477ac */ /* 0x000f220008000a00 */
[----:B-1----:R-:W-:Y:S01]  /*5220*/  MOV R5, UR9 ;  /* 0x0000000900057c02 */ /* 0x002fe20008000f00 */
[----:B------:R-:W-:Y:S01]  /*5230*/  IMAD.U32 R4, RZ, RZ, UR8 ;  /* 0x00000008ff047e24 */ /* 0x000fe2000f8e00ff */
[----:B--2---:R-:W-:Y:S01]  /*5240*/  MOV R7, UR7 ;  /* 0x0000000700077c02 */ /* 0x004fe20008000f00 */
[----:B------:R-:W-:Y:S01]  /*5250*/  IMAD.U32 R6, RZ, RZ, UR6 ;  /* 0x00000006ff067e24 */ /* 0x000fe2000f8e00ff */
[----:B----4-:R-:W-:Y:S01]  /*5260*/  MOV R11, UR5 ;  /* 0x00000005000b7c02 */ /* 0x010fe20008000f00 */
[----:B------:R-:W-:Y:S02]  /*5270*/  IMAD.U32 R10, RZ, RZ, UR4 ;  /* 0x00000004ff0a7e24 */ /* 0x000fe4000f8e00ff */
[----:B------:R-:W-:Y:S07]  /*5280*/  LEPC R20, `(.L_x_86) ;  /* 0x000000001014794e */ /* 0x000fee0000000000 */
[----:B---3-5:R-:W-:Y:S05]  /*5290*/  CALL.ABS.NOINC R2 ;  /* 0x0000000002007343 */ /* 0x028fea0003c00000 */
.L_x_86:
[----:B------:R-:W-:Y:S01]  /*52a0*/  LOP3.LUT P0, RZ, R189, 0x1b0, RZ, 0xc0, !PT ;  /* 0x000001b0bdff7812 */ /* 0x000fe2000780c0ff */
[----:B------:R-:W-:Y:S11]  /*52b0*/  BSSY.RECONVERGENT B6, `(.L_x_87) ;  /* 0x0000013000067945 */ /* 0x000ff60003800200 */
[----:B------:R-:W-:Y:S01]  /*52c0*/  @!UPT UIADD3 URZ, UPT, UPT, URZ, URZ, URZ ;  /* 0x000000fffffff290 */ /* 0x000fe2000fffe0ff */
[----:B------:R-:W-:Y:S05]  /*52d0*/  @!P0 BRA `(.L_x_88) ;  /* 0x0000000000408947 */ /* 0x000fea0003800000 */
        /* <DEDUP_REMOVED lines=16> */
.L_x_88:
[----:B------:R-:W-:Y:S05]  /*53e0*/  BSYNC.RECONVERGENT B6 ;  /* 0x0000000000067941 */ /* 0x000fea0003800200 */
.L_x_87:
[----:B------:R-:W-:Y:S01]  /*53f0*/  ISETP.NE.U32.AND P4, PT, R164, RZ, PT ;  /* 0x000000ffa400720c */ /* 0x000fe20003f85070 */
[----:B------:R-:W1:Y:S01]  /*5400*/  LDCU UR4, c[0x0][0x8c8] ;  /* 0x00011900ff0477ac */ /* 0x000e620008000800 */
[----:B------:R-:W-:Y:S02]  /*5410*/  ISETP.NE.U32.AND P2, PT, R160, RZ, PT ;  /* 0x000000ffa000720c */ /* 0x000fe40003f45070 */
[----:B------:R-:W-:Y:S01]  /*5420*/  ISETP.NE.AND.EX P4, PT, R165, RZ, PT, P4 ;  /* 0x000000ffa500720c */ /* 0x000fe20003f85340 */
[----:B------:R-:W-:Y:S01]  /*5430*/  UISETP.NE.U32.AND UP0, UPT, UR44, URZ, UPT ;  /* 0x000000ff2c00728c */ /* 0x000fe2000bf05070 */
[----:B------:R-:W-:Y:S02]  /*5440*/  ISETP.NE.U32.AND P3, PT, RZ, UR38, PT ;  /* 0x00000026ff007c0c */ /* 0x000fe4000bf65070 */
[----:B------:R-:W-:Y:S02]  /*5450*/  PLOP3.LUT P0, PT, PT, PT, PT, 0x8, 0x80 ;  /* 0x000000000080781c */ /* 0x000fe40003f0e170 */
[----:B------:R-:W-:Y:S02]  /*5460*/  ISETP.NE.U32.AND P1, PT, R164, RZ, PT ;  /* 0x000000ffa400720c */ /* 0x000fe40003f25070 */
[----:B------:R-:W-:Y:S02]  /*5470*/  ISETP.NE.AND.EX P2, PT, R161, RZ, PT, P2 ;  /* 0x000000ffa100720c */ /* 0x000fe40003f45320 */
[----:B------:R-:W-:Y:S02]  /*5480*/  P2R R198, PR, RZ, 0x1 ;  /* 0x00000001ffc67803 */ /* 0x000fe40000000000 */
[----:B------:R-:W-:Y:S01]  /*5490*/  ISETP.NE.AND.EX P3, PT, RZ, UR39, PT, P3 ;  /* 0x00000027ff007c0c */ /* 0x000fe2000bf65330 */
[----:B------:R-:W-:Y:S01]  /*54a0*/  @!UPT UIADD3 URZ, UPT, UPT, URZ, URZ, URZ ;  /* 0x000000fffffff290 */ /* 0x000fe2000fffe0ff */
[----:B------:R-:W-:Y:S11]  /*54b0*/  @!P4 BRA `(.L_x_89) ;  /* 0x00000000002cc947 */ /* 0x000ff60003800000 */
[----:B------:R-:W-:Y:S01]  /*54c0*/  ISETP.NE.U32.AND P0, PT, R162, RZ, PT ;  /* 0x000000ffa200720c */ /* 0x000fe20003f05070 */
[----:B------:R-:W-:Y:S03]  /*54d0*/  IMAD.MOV.U32 R170, RZ, RZ, 0x1 ;  /* 0x00000001ffaa7424 */ /* 0x000fe600078e00ff */
[----:B------:R-:W-:Y:S11]  /*54e0*/  ISETP.NE.AND.EX P0, PT, R163, RZ, PT, P0 ;  /* 0x000000ffa300720c */ /* 0x000ff60003f05300 */
[----:B------:R-:W-:Y:S02]  /*54f0*/  @!UPT UIADD3 URZ, UPT, UPT, URZ, URZ, URZ ;  /* 0x000000fffffff290 */ /* 0x000fe4000fffe0ff */
[----:B------:R-:W2:Y:S01]  /*5500*/  @P0 LDC.64 R2, c[0x0][0x888] ;  /* 0x00022200ff020b82 */ /* 0x000ea20000000a00 */
[----:B------:R-:W-:Y:S04]  /*5510*/  @P0 IMAD R0, R164, UR36, RZ ;  /* 0x00000024a4000c24 */ /* 0x000fe8000f8e02ff */
[----:B--2---:R-:W-:Y:S04]  /*5520*/  @P0 IMAD.WIDE R2, R0, 0x4, R2 ;  /* 0x0000000400020825 */ /* 0x004fe800078e0202 */
[----:B------:R-:W-:Y:S01]  /*5530*/  HFMA2 R0, -RZ, RZ, 0, 5.9604644775390625e-08 ;  /* 0x00000001ff007431 */ /* 0x000fe200000001ff */
[----:B-----5:R2:W5:Y:S04]  /*5540*/  @P0 LDG.E R79, desc[UR46][R2.64] ;  /* 0x0000002e024f0981 */ /* 0x020568000c1e1900 */
[----:B------:R-:W-:Y:S01]  /*5550*/  @!P0 PRMT R170, R0, 0x7610, R170 ;  /* 0x0000761000aa8816 */ /* 0x000fe200000000aa */
[----:B--2---:R-:W3:Y:S06]  /*5560*/  @!P0 LDC R79, c[0x0][0x880] ;  /* 0x00022000ff4f8b82 */ /* 0x004eec0000000800 */
.L_x_89:
[----:B------:R-:W-:Y:S01]  /*5570*/  ISETP.NE.AND P6, PT, R198, RZ, PT ;  /* 0x000000ffc600720c */ /* 0x000fe20003fc5270 */
[----:B------:R-:W-:Y:S01]  /*5580*/  UISETP.NE.AND.EX UP0, UPT, UR45, URZ, UPT, UP0 ;  /* 0x000000ff2d00728c */ /* 0x000fe2000bf05300 */
[----:B------:R-:W-:Y:S01]  /*5590*/  ISETP.NE.AND.EX P0, PT, R165, RZ, PT, P1 ;  /* 0x000000ffa500720c */ /* 0x000fe20003f05310 */
[----:B-1----:R-:W-:Y:S01]  /*55a0*/  IMAD.U32 R2, RZ, RZ, UR4 ;  /* 0x00000004ff027e24 */ /* 0x002fe2000f8e00ff */
[----:B------:R-:W-:Y:S01]  /*55b0*/  LEA R0, R181, UR49, 0x3 ;  /* 0x00000031b5007c11 */ /* 0x000fe2000f8e18ff */
[----:B------:R-:W-:Y:S10]  /*55c0*/  @!P2 BRA `(.L_x_90) ;  /* 0x000000000020a947 */ /* 0x000ff40003800000 */
[----:B------:R-:W-:Y:S04]  /*55d0*/  ISETP.NE.U32.AND P2, PT, R158, RZ, PT ;  /* 0x000000ff9e00720c */ /* 0x000fe80003f45070 */
[----:B------:R-:W-:Y:S11]  /*55e0*/  ISETP.NE.AND.EX P2, PT, R159, RZ, PT, P2 ;  /* 0x000000ff9f00720c */ /* 0x000ff60003f45320 */
[----:B------:R-:W-:Y:S02]  /*55f0*/  @!UPT UIADD3 URZ, UPT, UPT, URZ, URZ, URZ ;  /* 0x000000fffffff290 */ /* 0x000fe4000fffe0ff */
[----:B------:R-:W1:Y:S01]  /*5600*/  @P2 LDC.64 R4, c[0x0][0x8a8] ;  /* 0x00022a00ff042b82 */ /* 0x000e620000000a00 */
[----:B------:R-:W-:Y:S04]  /*5610*/  @P2 IMAD R3, R160, UR36, RZ ;  /* 0x00000024a0032c24 */ /* 0x000fe8000f8e02ff */
[----:B-1----:R-:W-:Y:S05]  /*5620*/  @P2 IMAD.WIDE R4, R3, 0x4, R4 ;  /* 0x0000000403042825 */ /* 0x002fea00078e0204 */
[----:B-----5:R1:W5:Y:S02]  /*5630*/  @P2 LDG.E R77, desc[UR46][R4.64] ;  /* 0x0000002e044d2981 */ /* 0x020364000c1e1900 */
[----:B-1----:R-:W2:Y:S02]  /*5640*/  @!P2 LDC R77, c[0x0][0x8a0] ;  /* 0x00022800ff4dab82 */ /* 0x002ea40000000800 */
.L_x_90:
[----:B------:R-:W-:Y:S05]  /*5650*/  @P3 BRA P0, `(.L_x_91) ;  /* 0x0000000000343947 */ /* 0x000fea0000000000 */
[----:B------:R-:W-:Y:S02]  /*5660*/  ISETP.NE.AND.EX P1, PT, R165, RZ, PT, P1 ;  /* 0x000000ffa500720c */ /* 0x000fe40003f25310 */
[----:B------:R-:W-:Y:S11]  /*5670*/  PLOP3.LUT P0, PT, PT, PT, PT, 0x80, 0x8 ;  /* 0x000000000008781c */ /* 0x000ff60003f0f070 */
[----:B------:R-:W-:Y:S02]  /*5680*/  @P1 LOP3.LUT P2, RZ, R170, 0xff, RZ, 0xc0, !PT ;  /* 0x000000ffaaff1812 */ /* 0x000fe4000784c0ff */
[----:B------:R-:W-:Y:S02]  /*5690*/  @P1 ISETP.NE.U32.AND P3, PT, RZ, UR38, PT ;  /* 0x00000026ff001c0c */ /* 0x000fe4000bf65070 */
[----:B------:R-:W-:Y:S02]  /*56a0*/  @P1 PLOP3.LUT P0, PT, P2, PT, PT, 0x80, 0x8 ;  /* 0x000000000008181c */ /* 0x000fe4000170f070 */
[C---:B---3-5:R-:W-:Y:S02]  /*56b0*/  @P1 FSETP.NEU.AND P2, PT, R79.reuse, RZ, PT ;  /* 0x000000ff4f00120b */ /* 0x068fe40003f4d000 */
[----:B------:R-:W-:Y:S02]  /*56c0*/  @P1 ISETP.NE.AND.EX P3, PT, RZ, UR39, PT, P3 ;  /* 0x00000027ff001c0c */ /* 0x000fe4000bf65330 */
[----:B------:R-:W-:Y:S02]  /*56d0*/  @P1 SEL R3, RZ, 0xffffffff, P2 ;  /* 0xffffffffff031807 */ /* 0x000fe40001000000 */
[----:B------:R-:W-:Y:S05]  /*56e0*/  @!P1 FSETP.EQ.AND P6, PT, R79, RZ, PT ;  /* 0x000000ff4f00920b */ /* 0x000fea0003fc2000 */
[----:B------:R-:W-:Y:S04]  /*56f0*/  @!P0 SEL R3, RZ, 0xffffffff, P3 ;  /* 0xffffffffff038807 */ /* 0x000fe80001800000 */
[----:B------:R-:W-:Y:S04]  /*5700*/  @P1 LOP3.LUT R3, R3, 0x1, RZ, 0xc0, !PT ;  /* 0x0000000103031812 */ /* 0x000fe800078ec0ff */
[----:B------:R-:W-:Y:S04]  /*5710*/  @P1 ISETP.EQ.U32.AND P6, PT, R3, 0x1, PT ;  /* 0x000000010300180c */ /* 0x000fe80003fc2070 */
[----:B------:R-:W-:Y:S09]  /*5720*/  P2R R198, PR, RZ, 0x40 ;  /* 0x00000040ffc67803 */ /* 0x000ff20000000000 */
.L_x_91:
[----:B------:R-:W-:Y:S05]  /*5730*/  BRA.U !UP0, `(.L_x_92) ;  /* 0x00000001084c7547 */ /* 0x000fea000b800000 */
[----:B------:R-:W-:Y:S01]  /*5740*/  ISETP.LE.AND P1, PT, R174, UR41, PT ;  /* 0x00000029ae007c0c */ /* 0x000fe2000bf23270 */
[C---:B------:R-:W-:Y:S02]  /*5750*/  VIADD R2, R185.reuse, UR42 ;  /* 0x0000002ab9027c36 */ /* 0x040fe40008000000 */
[----:B------:R-:W-:Y:S03]  /*5760*/  IMAD.U32 R4, RZ, RZ, UR42 ;  /* 0x0000002aff047e24 */ /* 0x000fe6000f8e00ff */
[----:B------:R-:W-:Y:S11]  /*5770*/  ISETP.GE.OR P1, PT, R2, UR50, P1 ;  /* 0x0000003202007c0c */ /* 0x000ff60008f26670 */
[----:B------:R-:W-:Y:S02]  /*5780*/  @!UPT UIADD3 URZ, UPT, UPT, URZ, URZ, URZ ;  /* 0x000000fffffff290 */ /* 0x000fe4000fffe0ff */
[----:B------:R-:W-:Y:S01]  /*5790*/  @!P1 IADD3 R6, P0, PT, R185, UR42, RZ ;  /* 0x0000002ab9069c10 */ /* 0x000fe2000ff1e0ff */
[----:B------:R-:W1:Y:S01]  /*57a0*/  @!P1 LDC.64 R2, c[0x0][0x8d0] ;  /* 0x00023400ff029b82 */ /* 0x000e620000000a00 */
[----:B------:R-:W-:Y:S02]  /*57b0*/  VOTEU.ALL UP0, P1 ;  /* 0x0000000000ff7886 */ /* 0x000fe40000800000 */
[----:B------:R-:W-:Y:S03]  /*57c0*/  @!P1 LEA.HI.X.SX32 R7, R4, RZ, 0x1, P0 ;  /* 0x000000ff04079211 */ /* 0x000fe600000f0eff */
[----:B------:R-:W-:Y:S06]  /*57d0*/  @!UP0 USHF.R.S32.HI UR4, URZ, 0x1f, UR36 ;  /* 0x0000001fff048899 */ /* 0x000fec0008011424 */
[C---:B-1----:R-:W-:Y:S02]  /*57e0*/  @!P1 IMAD R4, R2.reuse, UR4, RZ ;  /* 0x0000000402049c24 */ /* 0x042fe4000f8e02ff */
[----:B------:R-:W-:Y:S04]  /*57f0*/  @!P1 IMAD.WIDE.U32 R6, R2, UR36, R6 ;  /* 0x0000002402069c25 */ /* 0x000fe8000f8e0006 */
[----:B------:R-:W-:Y:S01]  /*5800*/  @!P1 IMAD R4, R3, UR36, R4 ;  /* 0x0000002403049c24 */ /* 0x000fe2000f8e0204 */
[----:B------:R-:W-:Y:S04]  /*5810*/  @!P1 IADD3 R2, P0, PT, R6, UR44, RZ ;  /* 0x0000002c06029c10 */ /* 0x000fe8000ff1e0ff */
[--C-:B------:R-:W-:Y:S02]  /*5820*/  @!P1 IADD3.X R3, PT, PT, R7, UR45, R4.reuse, P0, !PT ;  /* 0x0000002d07039c10 */ /* 0x100fe400087fe404 */
[----:B------:R-:W-:Y:S06]  /*5830*/  PRMT R4, RZ, 0x7610, R4 ;  /* 0x00007610ff047816 */ /* 0x000fec0000000004 */
[----:B------:R-:W4:Y:S02]  /*5840*/  @!P1 LDG.E.U8 R4, desc[UR46][R2.64] ;  /* 0x0000002e02049981 */ /* 0x000f24000c1e1100 */
[----:B----4-:R-:W-:Y:S05]  /*5850*/  F2FP.F16.E4M3.UNPACK_B R2, R4 ;  /* 0x00000004ff02723e */ /* 0x010fea00020006ff */
[----:B------:R-:W-:Y:S07]  /*5860*/  HADD2.F32 R2, -RZ, R2.H0_H0 ;  /* 0x20000002ff027230 */ /* 0x000fee0000004100 */
.L_x_92:
[----:B------:R-:W-:Y:S01]  /*5870*/  @!P6 SHF.L.U32 R3, R180, 0x1f, RZ ;  /* 0x0000001fb403e819 */ /* 0x000fe200000006ff */
[----:B------:R-:W-:Y:S01]  /*5880*/  BSSY B1, `(.L_x_93) ;  /* 0x0000042000017945 */ /* 0x000fe20003800000 */
[----:B------:R-:W-:Y:S01]  /*5890*/  LEA R193, R139, UR49, 0x3 ;  /* 0x000000318bc17c11 */ /* 0x000fe2000f8e18ff */
[----:B------:R-:W-:Y:S01]  /*58a0*/  IMAD.MOV.U32 R196, RZ, RZ, 0x1 ;  /* 0x00000001ffc47424 */ /* 0x000fe200078e00ff */
[----:B------:R1:W4:Y:S01]  /*58b0*/  @!P6 SYNCS.PHASECHK.TRANS64.TRYWAIT P1, [R0+URZ+0x70], R3 ;  /* 0x000070030000e5a7 */ /* 0x00032200080211ff */
[----:B------:R-:W-:Y:S01]  /*58c0*/  SHF.L.U32 R4, R183, 0x1f, RZ ;  /* 0x0000001fb7047819 */ /* 0x000fe200000006ff */
[----:B------:R-:W-:Y:S01]  /*58d0*/  IMAD R157, R139, 0x100, R156 ;  /* 0x000001008b9d7824 */ /* 0x000fe200078e029c */
[----:B------:R-:W-:Y:S02]  /*58e0*/  ISETP.NE.U32.AND P2, PT, RZ, UR38, PT ;  /* 0x00000026ff007c0c */ /* 0x000fe4000bf45070 */
[----:B------:R-:W-:Y:S02]  /*58f0*/  CS2R R154, SRZ ;  /* 0x00000000009a7805 */ /* 0x000fe4000001ff00 */
[----:B---3-5:R-:W-:Y:S02]  /*5900*/  FSETP.NEU.AND P3, PT, R79, RZ, PT ;  /* 0x000000ff4f00720b */ /* 0x028fe40003f6d000 */
[----:B------:R-:W-:Y:S02]  /*5910*/  CS2R R152, SRZ ;  /* 0x0000000000987805 */ /* 0x000fe4000001ff00 */
[----:B------:R-:W-:Y:S02]  /*5920*/  ISETP.NE.AND.EX P2, PT, RZ, UR39, PT, P2 ;  /* 0x00000027ff007c0c */ /* 0x000fe4000bf45320 */
[----:B------:R-:W-:Y:S02]  /*5930*/  CS2R R150, SRZ ;  /* 0x0000000000967805 */ /* 0x000fe4000001ff00 */
[----:B------:R-:W-:Y:S02]  /*5940*/  CS2R R148, SRZ ;  /* 0x0000000000947805 */ /* 0x000fe4000001ff00 */
[----:B------:R-:W-:Y:S02]  /*5950*/  CS2R R146, SRZ ;  /* 0x0000000000927805 */ /* 0x000fe4000001ff00 */
[----:B------:R-:W-:Y:S02]  /*5960*/  SEL R5, RZ, 0xffffffff, P2 ;  /* 0xffffffffff057807 */ /* 0x000fe40001000000 */
[----:B------:R-:W-:Y:S02]  /*5970*/  CS2R R144, SRZ ;  /* 0x0000000000907805 */ /* 0x000fe4000001ff00 */
[----:B------:R-:W-:Y:S02]  /*5980*/  LOP3.LUT P2, RZ, R170, 0xff, RZ, 0xc0, !PT ;  /* 0x000000ffaaff7812 */ /* 0x000fe4000784c0ff */
[----:B------:R-:W-:Y:S02]  /*5990*/  CS2R R142, SRZ ;  /* 0x00000000008e7805 */ /* 0x000fe4000001ff00 */
[----:B------:R-:W-:Y:S01]  /*59a0*/  CS2R R140, SRZ ;  /* 0x00000000008c7805 */ /* 0x000fe2000001ff00 */
[----:B------:R3:W2:Y:S01]  /*59b0*/  SYNCS.PHASECHK.TRANS64.TRYWAIT P0, [R193+URZ+0xe0], R4 ;  /* 0x0000e004c10075a7 */ /* 0x0006a200080011ff */
[----:B-1----:R-:W-:Y:S04]  /*59c0*/  SEL R3, RZ, 0xffffffff, P3 ;  /* 0xffffffffff037807 */ /* 0x002fe80001800000 */
[----:B------:R-:W-:Y:S04]  /*59d0*/  @P4 SEL R3, R5, R3, !P2 ;  /* 0x0000000305034207 */ /* 0x000fe80005000000 */
[----:B------:R-:W-:Y:S04]  /*59e0*/  LOP3.LUT R3, R3, 0x1, RZ, 0xc0, !PT ;  /* 0x0000000103037812 */ /* 0x000fe800078ec0ff */
[----:B------:R-:W-:Y:S04]  /*59f0*/  ISETP.NE.U32.AND P5, PT, R3, 0x1, PT ;  /* 0x000000010300780c */ /* 0x000fe80003fa5070 */
[----:B------:R-:W-:Y:S02]  /*5a00*/  P2R R197, PR, RZ, 0x20 ;  /* 0x00000020ffc57803 */ /* 0x000fe40000000000 */
[----:B----4-:R-:W-:Y:S01]  /*5a10*/  @!P6 SEL R196, RZ, 0x1, !P1 ;  /* 0x00000001ffc4e807 */ /* 0x010fe20004800000 */
[----:B---3--:R-:W-:Y:S06]  /*5a20*/  @P6 BRA `(.L_x_94) ;  /* 0x00000000009c6947 */ /* 0x008fec0003800000 */
[----:B------:R-:W-:Y:S01]  /*5a30*/  @P5 IMAD R8, R181, 0x2000, R186 ;  /* 0x00002000b5085824 */ /* 0x000fe200078e02ba */
[----:B------:R-:W-:Y:S01]  /*5a40*/  ISETP.NE.AND P1, PT, R196, RZ, PT ;  /* 0x000000ffc400720c */ /* 0x000fe20003f25270 */
[----:B------:R-:W-:Y:S01]  /*5a50*/  BSSY B0, `(.L_x_95) ;  /* 0x0000010000007945 */ /* 0x000fe20003800000 */
[----:B------:R-:W-:Y:S01]  /*5a60*/  CS2R R142, SRZ ;  /* 0x00000000008e7805 */ /* 0x000fe2000001ff00 */
[--C-:B------:R-:W-:Y:S01]  /*5a70*/  @P5 IMAD R7, R188, -0x10, R8.reuse ;  /* 0xfffffff0bc075824 */ /* 0x100fe200078e0208 */
[----:B------:R-:W-:Y:S01]  /*5a80*/  CS2R R140, SRZ ;  /* 0x00000000008c7805 */ /* 0x000fe2000001ff00 */
[----:B------:R-:W-:Y:S01]  /*5a90*/  @P5 IMAD R6, R187, -0x10, R8 ;  /* 0xfffffff0bb065824 */ /* 0x000fe200078e0208 */
[----:B------:R-:W-:Y:S01]  /*5aa0*/  CS2R R150, SRZ ;  /* 0x0000000000967805 */ /* 0x000fe2000001ff00 */
[----:B------:R-:W-:Y:S01]  /*5ab0*/  @P5 IMAD R5, R184, 0x10, R7 ;  /* 0x00000010b8055824 */ /* 0x000fe200078e0207 */
[----:B------:R-:W-:Y:S02]  /*5ac0*/  CS2R R148, SRZ ;  /* 0x0000000000947805 */ /* 0x000fe4000001ff00 */
[----:B------:R-:W-:Y:S02]  /*5ad0*/  CS2R R146, SRZ ;  /* 0x0000000000927805 */ /* 0x000fe4000001ff00 */
[----:B------:R-:W-:Y:S02]  /*5ae0*/  CS2R R144, SRZ ;  /* 0x0000000000907805 */ /* 0x000fe4000001ff00 */
[----:B------:R-:W-:Y:S02]  /*5af0*/  CS2R R154, SRZ ;  /* 0x00000000009a7805 */ /* 0x000fe4000001ff00 */
[----:B------:R-:W-:Y:S01]  /*5b00*/  CS2R R152, SRZ ;  /* 0x0000000000987805 */ /* 0x000fe2000001ff00 */
[----:B------:R-:W-:Y:S06]  /*5b10*/  @P1 BRA `(.L_x_96) ;  /* 0x00000000000c1947 */ /* 0x000fec0003800000 */
[----:B------:R-:W-:Y:S04]  /*5b20*/  SHF.L.U32 R3, R180, 0x1f, RZ ;  /* 0x0000001fb4037819 */ /* 0x000fe800000006ff */
[----:B------:R-:W1:Y:S02]  /*5b30*/  SYNCS.PHASECHK.TRANS64.TRYWAIT P1, [R0+URZ+0x70], R3 ;  /* 0x00007003000075a7 */ /* 0x000e6400080211ff */
[----:B-1----:R-:W-:Y:S05]  /*5b40*/  @!P1 BRA `(.L_x_97) ;  /* 0x0000006000889947 */ /* 0x002fea0003800000 */
.L_x_96:
[----:B------:R-:W-:Y:S05]  /*5b50*/  BSYNC B0 ;  /* 0x0000000000007941 */ /* 0x000fea0003800000 */
.L_x_95:
[----:B------:R-:W-:Y:S01]  /*5b60*/  ISETP.NE.AND P1, PT, R197, RZ, PT ;  /* 0x000000ffc500720c */ /* 0x000fe20003f25270 */
[----:B-1----:R-:W-:Y:S02]  /*5b70*/  VIADD R3, R0, 0x90 ;  /* 0x0000009000037836 */ /* 0x002fe40000000000 */
[----:B------:R-:W-:Y:S02]  /*5b80*/  IMAD.U32 R0, RZ, RZ, UR37 ;  /* 0x00000025ff007e24 */ /* 0x000fe4000f8e00ff */
[----:B------:R-:W-:Y:S03]  /*5b90*/  VIADD R181, R181, 0x1 ;  /* 0x00000001b5b57836 */ /* 0x000fe60000000000 */
[----:B------:R-:W-:Y:S05]  /*5ba0*/  PRMT R0, R0, 0x654, R3 ;  /* 0x0000065400007816 */ /* 0x000fea0000000003 */
[----:B------:R1:W3:Y:S04]  /*5bb0*/  @P1 LDS.128 R140, [R8] ;  /* 0x00000000088c1984 */ /* 0x0002e80000000c00 */
[----:B------:R1:W4:Y:S04]  /*5bc0*/  @P1 LDS.128 R148, [R6+0x20] ;  /* 0x0000200006941984 */ /* 0x0003280000000c00 */
[----:B------:R1:W1:Y:S04]  /*5bd0*/  @P1 LDS.128 R144, [R7+0x10] ;  /* 0x0000100007901984 */ /* 0x0002680000000c00 */
[----:B------:R1:W1:Y:S01]  /*5be0*/  @P1 LDS.128 R152, [R5+0x10] ;  /* 0x0000100005981984 */ /* 0x0002620000000c00 */
[C---:B------:R-:W-:Y:S01]  /*5bf0*/  ISETP.NE.AND P1, PT, R181.reuse, 0x4, PT ;  /* 0x00000004b500780c */ /* 0x040fe20003f25270 */
[----:B------:R-:W-:Y:S01]  /*5c00*/  @!PT LDS RZ, [RZ] ;  /* 0x00000000fffff984 */ /* 0x000fe20000000800 */
[----:B------:R-:W-:Y:S01]  /*5c10*/  @!PT LDS RZ, [RZ] ;  /* 0x00000000fffff984 */ /* 0x000fe20000000800 */
[----:B------:R-:W-:Y:S01]  /*5c20*/  @!PT LDS RZ, [RZ] ;  /* 0x00000000fffff984 */ /* 0x000fe20000000800 */
[----:B------:R-:W-:Y:S01]  /*5c30*/  @!PT LDS RZ, [RZ] ;  /* 0x00000000fffff984 */ /* 0x000fe20000000800 */
[----:B------:R5:W-:Y:S06]  /*5c40*/  MEMBAR.ALL.CTA ;  /* 0x0000000000007992 */ /* 0x000bec0000008000 */
[----:B-----5:R-:W5:Y:S01]  /*5c50*/  FENCE.VIEW.ASYNC.S ;  /* 0x00000000000073c6 */ /* 0x020f620000000000 */
[----:B------:R-:W-:Y:S01]  /*5c60*/  SEL R181, R181, RZ, P1 ;  /* 0x000000ffb5b57207 */ /* 0x000fe20000800000 */
[----:B-----5:R5:W-:Y:S02]  /*5c70*/  SYNCS.ARRIVE.TRANS64.RED.A1T0 RZ, [R0+URZ], RZ ;  /* 0x000000ff00ff79a7 */ /* 0x020be400081004ff */
[----:B-----5:R-:W-:Y:S04]  /*5c80*/  SEL R0, RZ, 0x1, P1 ;  /* 0x00000001ff007807 */ /* 0x020fe80000800000 */
[----:B---34-:R-:W-:Y:S02]  /*5c90*/  LOP3.LUT R180, R180, R0, RZ, 0x3c, !PT ;  /* 0x00000000b4b47212 */ /* 0x018fe400078e3cff */
.L_x_94:
[----:B------:R-:W-:Y:S05]  /*5ca0*/  BSYNC B1 ;  /* 0x0000000000017941 */ /* 0x000fea0003800000 */
.L_x_93:
[----:B------:R-:W-:Y:S04]  /*5cb0*/  SHF.R.U32.HI R0, RZ, 0x15, R157 ;  /* 0x00000015ff007819 */ /* 0x000fe8000001169d */
[----:B------:R-:W-:Y:S01]  /*5cc0*/  LOP3.LUT P1, RZ, R0, 0x3, R172, 0x48, !PT ;  /* 0x0000000300ff7812 */ /* 0x000fe200078248ac */
[----:B------:R-:W-:Y:S01]  /*5cd0*/  @!UPT UIADD3 URZ, UPT, UPT, URZ, URZ, URZ ;  /* 0x000000fffffff290 */ /* 0x000fe2000fffe0ff */
[----:B--2---:R-:W-:Y:S11]  /*5ce0*/  @P0 BRA `(.L_x_98) ;  /* 0x0000000000080947 */ /* 0x004ff60003800000 */
[----:B------:R-:W2:Y:S02]  /*5cf0*/  SYNCS.PHASECHK.TRANS64.TRYWAIT P0, [R193+URZ+0xe0], R4 ;  /* 0x0000e004c10075a7 */ /* 0x000ea400080011ff */
[----:B--2---:R-:W-:Y:S05]  /*5d00*/  @!P0 BRA `(.L_x_99) ;  /* 0x00000060002c8947 */ /* 0x004fea0003800000 */
.L_x_98:
[----:B------:R-:W-:Y:S04]  /*5d10*/  BSSY.RECONVERGENT B6, `(.L_x_100) ;  /* 0x0000012000067945 */ /* 0x000fe80003800200 */
[----:B------:R-:W-:Y:S05]  /*5d20*/  @!P1 BRA `(.L_x_101) ;  /* 0x0000000000409947 */ /* 0x000fea0003800000 */
[----:B------:R-:W3:Y:S01]  /*5d30*/  LDCU.64 UR8, c[0x4][0x78] ;  /* 0x01000f00ff0877ac */ /* 0x000ee20008000a00 */
[----:B------:R-:W-:Y:S01]  /*5d40*/  MOV R15, 0x0 ;  /* 0x00000000000f7802 */ /* 0x000fe20000000f00 */
[----:B------:R-:W-:Y:S02]  /*5d50*/  HFMA2 R12, -RZ, RZ, 0, 5.9604644775390625e-08 ;  /* 0x00000001ff0c7431 */ /* 0x000fe400000001ff */
[----:B-1----:R-:W-:Y:S02]  /*5d60*/  IMAD.MOV.U32 R8, RZ, RZ, 0x192 ;  /* 0x00000192ff087424 */ /* 0x002fe400078e00ff */
[----:B------:R-:W-:Y:S01]  /*5d70*/  IMAD.MOV.U32 R13, RZ, RZ, RZ ;  /* 0x000000ffff0d7224 */ /* 0x000fe200078e00ff */
[----:B------:R-:W1:Y:S01]  /*5d80*/  LDCU.64 UR6, c[0x4][0x80] ;  /* 0x01001000ff0677ac */ /* 0x000e620008000a00 */
[----:B------:R-:W4:Y:S01]  /*5d90*/  LDC.64 R14, c[0x4][R15] ;  /* 0x010000000f0e7b82 */ /* 0x000f220000000a00 */
[----:B------:R-:W5:Y:S01]  /*5da0*/  LDCU.64 UR4, c[0x4][0x18] ;  /* 0x01000300ff0477ac */ /* 0x000f620008000a00 */
[----:B---3--:R-:W-:Y:S01]  /*5db0*/  MOV R5, UR9 ;  /* 0x0000000900057c02 */ /* 0x008fe20008000f00 */
[----:B--2---:R-:W-:Y:S01]  /*5dc0*/  IMAD.U32 R4, RZ, RZ, UR8 ;  /* 0x00000008ff047e24 */ /* 0x004fe2000f8e00ff */
[----:B-1----:R-:W-:Y:S01]  /*5dd0*/  MOV R7, UR7 ;  /* 0x0000000700077c02 */ /* 0x002fe20008000f00 */
[----:B------:R-:W-:Y:S01]  /*5de0*/  IMAD.U32 R6, RZ, RZ, UR6 ;  /* 0x00000006ff067e24 */ /* 0x000fe2000f8e00ff */
[----:B-----5:R-:W-:Y:S01]  /*5df0*/  MOV R11, UR5 ;  /* 0x00000005000b7c02 */ /* 0x020fe20008000f00 */
[----:B------:R-:W-:Y:S02]  /*5e00*/  IMAD.U32 R10, RZ, RZ, UR4 ;  /* 0x00000004ff0a7e24 */ /* 0x000fe4000f8e00ff */
[----:B------:R-:W-:Y:S07]  /*5e10*/  LEPC R20, `(.L_x_101) ;  /* 0x000000001014794e */ /* 0x000fee0000000000 */
[----:B----4-:R-:W-:Y:S05]  /*5e20*/  CALL.ABS.NOINC R14 ;  /* 0x000000000e007343 */ /* 0x010fea0003c00000 */
.L_x_101:
[----:B------:R-:W-:Y:S05]  /*5e30*/  BSYNC.RECONVERGENT B6 ;  /* 0x0000000000067941 */ /* 0x000fea0003800200 */
.L_x_100:
[----:B--2---:R-:W-:Y:S01]  /*5e40*/  F2FP.F16.E4M3.UNPACK_B R4, R141.H1 ;  /* 0x0000008dff04723e */ /* 0x004fe200030006ff */
[----:B------:R-:W-:Y:S05]  /*5e50*/  WARPSYNC.ALL ;  /* 0x0000000000007948 */ /* 0x000fea0003800000 */
[----:B------:R-:W-:Y:S01]  /*5e60*/  R2UR UR4, R157 ;  /* 0x000000009d0472ca */ /* 0x000fe200000e0000 */
[--C-:B------:R-:W-:Y:S01]  /*5e70*/  HADD2.F32 R85, -RZ, R4.reuse.H0_H0 ;  /* 0x20000004ff557230 */ /* 0x100fe20000004100 */
[-C--:B------:R-:W-:Y:S01]  /*5e80*/  F2FP.F16.E4M3.UNPACK_B R0, R140.reuse.H1 ;  /* 0x0000008cff00723e */ /* 0x080fe200030006ff */
[----:B------:R-:W-:Y:S01]  /*5e90*/  HADD2.F32 R86, -RZ, R4.H1_H1 ;  /* 0x30000004ff567230 */ /* 0x000fe20000004100 */
[----:B------:R-:W-:Y:S01]  /*5ea0*/  F2FP.F16.E4M3.UNPACK_B R4, R143.H1 ;  /* 0x0000008fff04723e */ /* 0x000fe200030006ff */
[----:B------:R-:W-:Y:S01]  /*5eb0*/  BSSY.RECONVERGENT B0, `(.L_x_102) ;  /* 0x000011d000007945 */ /* 0x000fe20003800200 */
[----:B------:R-:W-:Y:S01]  /*5ec0*/  F2FP.F16.E4M3.UNPACK_B R3, R140 ;  /* 0x0000008cff03723e */ /* 0x000fe200020006ff */
[--C-:B------:R-:W-:Y:S01]  /*5ed0*/  HADD2.F32 R81, -RZ, R0.reuse.H0_H0 ;  /* 0x20000000ff517230 */ /* 0x100fe20000004100 */
[----:B------:R-:W-:Y:S01]  /*5ee0*/  F2FP.F16.E4M3.UNPACK_B R126, R151.H1 ;  /* 0x00000097ff7e723e */ /* 0x000fe200030006ff */
[----:B------:R-:W-:Y:S01]  /*5ef0*/  HADD2.F32 R82, -RZ, R0.H1_H1 ;  /* 0x30000000ff527230 */ /* 0x000fe20000004100 */
[-C--:B------:R-:W-:Y:S01]  /*5f00*/  F2FP.F16.E4M3.UNPACK_B R0, R142.reuse ;  /* 0x0000008eff00723e */ /* 0x080fe200020006ff */
[--C-:B------:R-:W-:Y:S01]  /*5f10*/  HADD2.F32 R78, -RZ, R3.reuse.H0_H0 ;  /* 0x20000003ff4e7230 */ /* 0x100fe20000004100 */
[----:B-1----:R-:W-:Y:S01]  /*5f20*/  F2FP.F16.E4M3.UNPACK_B R134, R153.H1 ;  /* 0x00000099ff86723e */ /* 0x002fe200030006ff */
[----:B------:R-:W-:Y:S01]  /*5f30*/  HADD2.F32 R80, -RZ, R3.H1_H1 ;  /* 0x30000003ff507230 */ /* 0x000fe20000004100 */
[----:B------:R-:W-:Y:S01]  /*5f40*/  F2FP.F16.E4M3.UNPACK_B R3, R141 ;  /* 0x0000008dff03723e */ /* 0x000fe200020006ff */
[--C-:B------:R-:W-:Y:S01]  /*5f50*/  HADD2.F32 R87, -RZ, R0.reuse.H0_H0 ;  /* 0x20000000ff577230 */ /* 0x100fe20000004100 */
[----:B------:R-:W-:Y:S01]  /*5f60*/  ISETP.NE.AND P0, PT, R190, RZ, PT ;  /* 0x000000ffbe00720c */ /* 0x000fe20003f05270 */
[----:B------:R-:W-:Y:S01]  /*5f70*/  HADD2.F32 R88, -RZ, R0.H1_H1 ;  /* 0x30000000ff587230 */ /* 0x000fe20000004100 */
[----:B------:R-:W-:Y:S01]  /*5f80*/  F2FP.F16.E4M3.UNPACK_B R0, R143 ;  /* 0x0000008fff00723e */ /* 0x000fe200020006ff */
[--C-:B------:R-:W-:Y:S01]  /*5f90*/  HADD2.F32 R84, -RZ, R3.reuse.H1_H1 ;  /* 0x30000003ff547230 */ /* 0x100fe20000004100 */
[----:B------:R-:W-:Y:S01]  /*5fa0*/  ISETP.NE.AND P6, PT, R198, RZ, PT ;  /* 0x000000ffc600720c */ /* 0x000fe20003fc5270 */
[----:B------:R-:W-:Y:S01]  /*5fb0*/  HADD2.F32 R83, -RZ, R3.H0_H0 ;  /* 0x20000003ff537230 */ /* 0x000fe20000004100 */
[----:B------:R-:W-:Y:S01]  /*5fc0*/  F2FP.F16.E4M3.UNPACK_B R3, R142.H1 ;  /* 0x0000008eff03723e */ /* 0x000fe200030006ff */
[--C-:B------:R-:W-:Y:S02]  /*5fd0*/  HADD2.F32 R91, -RZ, R0.reuse.H0_H0 ;  /* 0x20000000ff5b7230 */ /* 0x100fe40000004100 */
[----:B------:R-:W-:Y:S01]  /*5fe0*/  HADD2.F32 R92, -RZ, R0.H1_H1 ;  /* 0x30000000ff5c7230 */ /* 0x000fe20000004100 */
[-C--:B------:R-:W-:Y:S01]  /*5ff0*/  F2FP.F16.E4M3.UNPACK_B R0, R144.reuse.H1 ;  /* 0x00000090ff00723e */ /* 0x080fe200030006ff */
[--C-:B------:R-:W-:Y:S02]  /*6000*/  HADD2.F32 R89, -RZ, R3.reuse.H0_H0 ;  /* 0x20000003ff597230 */ /* 0x100fe40000004100 */
[----:B------:R-:W-:Y:S01]  /*6010*/  HADD2.F32 R90, -RZ, R3.H1_H1 ;  /* 0x30000003ff5a7230 */ /* 0x000fe20000004100 */
[----:B------:R-:W-:Y:S01]  /*6020*/  F2FP.F16.E4M3.UNPACK_B R3, R144 ;  /* 0x00000090ff03723e */ /* 0x000fe200020006ff */
[--C-:B------:R-:W-:Y:S02]  /*6030*/  HADD2.F32 R97, -RZ, R0.reuse.H0_H0 ;  /* 0x20000000ff617230 */ /* 0x100fe40000004100 */
[----:B------:R-:W-:Y:S01]  /*6040*/  HADD2.F32 R98, -RZ, R0.H1_H1 ;  /* 0x30000000ff627230 */ /* 0x000fe20000004100 */
[----:B------:R-:W-:Y:S01]  /*6050*/  F2FP.F16.E4M3.UNPACK_B R0, R146 ;  /* 0x00000092ff00723e */ /* 0x000fe200020006ff */
[--C-:B------:R-:W-:Y:S02]  /*6060*/  HADD2.F32 R93, -RZ, R4.reuse.H0_H0 ;  /* 0x20000004ff5d7230 */ /* 0x100fe40000004100 */
[----:B------:R-:W-:Y:S01]  /*6070*/  HADD2.F32 R94, -RZ, R4.H1_H1 ;  /* 0x30000004ff5e7230 */ /* 0x000fe20000004100 */
[----:B------:R-:W-:Y:S01]  /*6080*/  F2FP.F16.E4M3.UNPACK_B R4, R145.H1 ;  /* 0x00000091ff04723e */ /* 0x000fe200030006ff */
        /* <DEDUP_REMOVED lines=25> */
[----:B------:R-:W-:Y:S02]  /*6220*/  HADD2.F32 R118, -RZ, R4.H1_H1 ;  /* 0x30000004ff767230 */ /* 0x000fe40000004100 */
[--C-:B------:R-:W-:Y:S01]  /*6230*/  HADD2.F32 R115, -RZ, R0.reuse.H0_H0 ;  /* 0x20000000ff737230 */ /* 0x100fe20000004100 */
[----:B------:R-:W1:Y:S01]  /*6240*/  LDTM.x64 R4, tmem[UR4] ;  /* 0x00000004000479ee */ /* 0x000e620008340000 */
[----:B------:R-:W-:Y:S01]  /*6250*/  HADD2.F32 R116, -RZ, R0.H1_H1 ;  /* 0x30000000ff747230 */ /* 0x000fe20000004100 */
[-C--:B------:R-:W-:Y:S01]  /*6260*/  F2FP.F16.E4M3.UNPACK_B R0, R150.reuse.H1 ;  /* 0x00000096ff00723e */ /* 0x080fe200030006ff */
[--C-:B------:R-:W-:Y:S02]  /*6270*/  HADD2.F32 R111, -RZ, R3.reuse.H0_H0 ;  /* 0x20000003ff6f7230 */ /* 0x100fe40000004100 */
[----:B------:R-:W-:Y:S01]  /*6280*/  HADD2.F32 R112, -RZ, R3.H1_H1 ;  /* 0x30000003ff707230 */ /* 0x000fe20000004100 */
[----:B------:R-:W-:Y:S01]  /*6290*/  F2FP.F16.E4M3.UNPACK_B R3, R150 ;  /* 0x00000096ff03723e */ /* 0x000fe200020006ff */
[--C-:B------:R-:W-:Y:S02]  /*62a0*/  HADD2.F32 R121, -RZ, R0.reuse.H0_H0 ;  /* 0x20000000ff797230 */ /* 0x100fe40000004100 */
[----:B------:R-:W-:Y:S01]  /*62b0*/  HADD2.F32 R122, -RZ, R0.H1_H1 ;  /* 0x30000000ff7a7230 */ /* 0x000fe20000004100 */
[-C--:B------:R-:W-:Y:S01]  /*62c0*/  F2FP.F16.E4M3.UNPACK_B R0, R152.reuse ;  /* 0x00000098ff00723e */ /* 0x080fe200020006ff */
        /* <DEDUP_REMOVED lines=15> */
[--C-:B------:R-:W-:Y:S02]  /*63c0*/  HADD2.F32 R138, -RZ, R0.reuse.H1_H1 ;  /* 0x30000000ff8a7230 */ /* 0x100fe40000004100 */
[----:B------:R-:W-:Y:S02]  /*63d0*/  HADD2.F32 R137, -RZ, R0.H0_H0 ;  /* 0x20000000ff897230 */ /* 0x000fe40000004100 */
[C-C-:B-1----:R-:W-:Y:S01]  /*63e0*/  FFMA R0, R77.reuse, R4, R2.reuse ;  /* 0x000000044d007223 */ /* 0x142fe20000000002 */
[--C-:B------:R-:W-:Y:S02]  /*63f0*/  HADD2.F32 R135, -RZ, R3.reuse.H0_H0 ;  /* 0x20000003ff877230 */ /* 0x100fe40000004100 */
[----:B------:R-:W-:Y:S02]  /*6400*/  HADD2.F32 R136, -RZ, R3.H1_H1 ;  /* 0x30000003ff887230 */ /* 0x000fe40000004100 */
[C-C-:B------:R-:W-:Y:S01]  /*6410*/  FFMA R3, R77.reuse, R5, R2.reuse ;  /* 0x000000054d037223 */ /* 0x140fe20000000002 */
        /* <DEDUP_REMOVED lines=60> */
[----:B------:R-:W-:Y:S01]  /*67e0*/  F2FP.F16.E4M3.UNPACK_B R65, R155 ;  /* 0x0000009bff41723e */ /* 0x000fe200020006ff */
[C-C-:B------:R-:W-:Y:S01]  /*67f0*/  FFMA R66, R77.reuse, R66, R2.reuse ;  /* 0x000000424d427223 */ /* 0x140fe20000000002 */
[----:B------:R-:W-:Y:S01]  /*6800*/  FFMA R67, R77, R67, R2 ;  /* 0x000000434d437223 */ /* 0x000fe20000000002 */
[C---:B------:R-:W-:Y:S01]  /*6810*/  FFMA R0, R79.reuse, R78, R0 ;  /* 0x0000004e4f007223 */ /* 0x040fe20000000000 */
[C---:B------:R-:W-:Y:S01]  /*6820*/  FFMA R3, R79.reuse, R80, R3 ;  /* 0x000000504f037223 */ /* 0x040fe20000000003 */
[----:B------:R-:W-:Y:S01]  /*6830*/  F2FP.F16.E4M3.UNPACK_B R80, R155.H1 ;  /* 0x0000009bff50723e */ /* 0x000fe200030006ff */
[C---:B------:R-:W-:Y:S01]  /*6840*/  FFMA R6, R79.reuse, R81, R6 ;  /* 0x000000514f067223 */ /* 0x040fe20000000006 */
[C---:B------:R-:W-:Y:S01]  /*6850*/  FFMA R7, R79.reuse, R82, R7 ;  /* 0x000000524f077223 */ /* 0x040fe20000000007 */
[C---:B------:R-:W-:Y:S01]  /*6860*/  FFMA R4, R79.reuse, R83, R4 ;  /* 0x000000534f047223 */ /* 0x040fe20000000004 */
[C---:B------:R-:W-:Y:S01]  /*6870*/  FFMA R5, R79.reuse, R84, R5 ;  /* 0x000000544f057223 */ /* 0x040fe20000000005 */
[C---:B------:R-:W-:Y:S01]  /*6880*/  FFMA R10, R79.reuse, R85, R10 ;  /* 0x000000554f0a7223 */ /* 0x040fe2000000000a */
[----:B------:R-:W-:Y:S01]  /*6890*/  FFMA R11, R79, R86, R11 ;  /* 0x000000564f0b7223 */ /* 0x000fe2000000000b */
[----:B------:R-:W-:Y:S01]  /*68a0*/  F2FP.SATFINITE.RELU.E4M3.F32.PACK_AB_MERGE_C R6, R7, R6, RZ ;  /* 0x000000060706723e */ /* 0x000fe200048078ff */
[C---:B------:R-:W-:Y:S01]  /*68b0*/  FFMA R8, R79.reuse, R87, R8 ;  /* 0x000000574f087223 */ /* 0x040fe20000000008 */
[C---:B------:R-:W-:Y:S01]  /*68c0*/  FFMA R9, R79.reuse, R88, R9 ;  /* 0x000000584f097223 */ /* 0x040fe20000000009 */
[----:B------:R-:W-:Y:S01]  /*68d0*/  FFMA R14, R79, R89, R14 ;  /* 0x000000594f0e7223 */ /* 0x000fe2000000000e */
[----:B------:R-:W-:Y:S01]  /*68e0*/  F2FP.SATFINITE.RELU.E4M3.F32.PACK_AB_MERGE_C R10, R11, R10, RZ ;  /* 0x0000000a0b0a723e */ /* 0x000fe200048078ff */
[----:B------:R-:W-:Y:S01]  /*68f0*/  FFMA R15, R79, R90, R15 ;  /* 0x0000005a4f0f7223 */ /* 0x000fe2000000000f */
[----:B------:R-:W-:Y:S01]  /*6900*/  F2FP.SATFINITE.RELU.E4M3.F32.PACK_AB_MERGE_C R84, R3, R0, R6 ;  /* 0x000000000354723e */ /* 0x000fe20004807806 */
[----:B------:R-:W-:Y:S01]  /*6910*/  FFMA R12, R79, R91, R12 ;  /* 0x0000005b4f0c7223 */ /* 0x000fe2000000000c */
[----:B------:R-:W-:Y:S01]  /*6920*/  F2FP.SATFINITE.RELU.E4M3.F32.PACK_AB_MERGE_C R85, R5, R4, R10 ;  /* 0x000000040555723e */ /* 0x000fe2000480780a */
[----:B------:R-:W-:Y:S01]  /*6930*/  FFMA R13, R79, R92, R13 ;  /* 0x0000005c4f0d7223 */ /* 0x000fe2000000000d */
[----:B------:R-:W-:Y:S01]  /*6940*/  F2FP.SATFINITE.RELU.E4M3.F32.PACK_AB_MERGE_C R14, R15, R14, RZ ;  /* 0x0000000e0f0e723e */ /* 0x000fe200048078ff */
[----:B------:R-:W-:Y:S01]  /*6950*/  FFMA R18, R79, R93, R18 ;  /* 0x0000005d4f127223 */ /* 0x000fe20000000012 */
[----:B------:R-:W-:Y:S01]  /*6960*/  LEA R0, R181, UR49, 0x3 ;  /* 0x00000031b5007c11 */ /* 0x000fe2000f8e18ff */
[----:B------:R-:W-:Y:S01]  /*6970*/  FFMA R19, R79, R94, R19 ;  /* 0x0000005e4f137223 */ /* 0x000fe20000000013 */
[----:B------:R-:W-:Y:S01]  /*6980*/  F2FP.SATFINITE.RELU.E4M3.F32.PACK_AB_MERGE_C R86, R9, R8, R14 ;  /* 0x000000080956723e */ /* 0x000fe2000480780e */
[C---:B------:R-:W-:Y:S01]  /*6990*/  FFMA R16, R79.reuse, R95, R16 ;  /* 0x0000005f4f107223 */ /* 0x040fe20000000010 */
[----:B------:R-:W-:Y:S01]  /*69a0*/  @!P6 SHF.L.U32 R3, R180, 0x1f, RZ ;  /* 0x0000001fb403e819 */ /* 0x000fe200000006ff */
[----:B------:R-:W-:Y:S01]  /*69b0*/  FFMA R17, R79, R96, R17 ;  /* 0x000000604f117223 */ /* 0x000fe20000000011 */
[----:B------:R-:W-:Y:S01]  /*69c0*/  F2FP.SATFINITE.RELU.E4M3.F32.PACK_AB_MERGE_C R18, R19, R18, RZ ;  /* 0x000000121312723e */ /* 0x000fe200048078ff */
[C---:B------:R-:W-:Y:S01]  /*69d0*/  FFMA R22, R79.reuse, R97, R22 ;  /* 0x000000614f167223 */ /* 0x040fe20000000016 */
[C---:B------:R-:W-:Y:S01]  /*69e0*/  FFMA R23, R79.reuse, R98, R23 ;  /* 0x000000624f177223 */ /* 0x040fe20000000017 */
[----:B------:R-:W-:Y:S01]  /*69f0*/  FFMA R20, R79, R99, R20 ;  /* 0x000000634f147223 */ /* 0x000fe20000000014 */
[----:B------:R-:W-:Y:S01]  /*6a00*/  F2FP.SATFINITE.RELU.E4M3.F32.PACK_AB_MERGE_C R87, R13, R12, R18 ;  /* 0x0000000c0d57723e */ /* 0x000fe20004807812 */
[C---:B------:R-:W-:Y:S01]  /*6a10*/  FFMA R21, R79.reuse, R100, R21 ;  /* 0x000000644f157223 */ /* 0x040fe20000000015 */
[----:B------:R-:W-:Y:S01]  /*6a20*/  FFMA R26, R79, R101, R26 ;  /* 0x000000654f1a7223 */ /* 0x000fe2000000001a */
[----:B------:R-:W-:Y:S01]  /*6a30*/  F2FP.SATFINITE.RELU.E4M3.F32.PACK_AB_MERGE_C R22, R23, R22, RZ ;  /* 0x000000161716723e */ /* 0x000fe200048078ff */
[C---:B------:R-:W-:Y:S01]  /*6a40*/  FFMA R27, R79.reuse, R102, R27 ;  /* 0x000000664f1b7223 */ /* 0x040fe2000000001b */
[C---:B------:R-:W-:Y:S01]  /*6a50*/  FFMA R24, R79.reuse, R103, R24 ;  /* 0x000000674f187223 */ /* 0x040fe20000000018 */
[----:B------:R-:W-:Y:S01]  /*6a60*/  FFMA R25, R79, R104, R25 ;  /* 0x000000684f197223 */ /* 0x000fe20000000019 */
[----:B------:R-:W-:Y:S01]  /*6a70*/  F2FP.SATFINITE.RELU.E4M3.F32.PACK_AB_MERGE_C R16, R17, R16, R22 ;  /* 0x000000101110723e */ /* 0x000fe20004807816 */
        /* <DEDUP_REMOVED lines=18> */
[----:B------:R1:W-:Y:S01]  /*6ba0*/  STS.128 [R171+UR49+0x8200], R84 ;  /* 0x00820054ab007988 */ /* 0x0003e20008000c31 */
[----:B------:R-:W-:Y:S01]  /*6bb0*/  F2FP.SATFINITE.RELU.E4M3.F32.PACK_AB_MERGE_C R38, R39, R38, RZ ;  /* 0x000000262726723e */ /* 0x000fe200048078ff */
[C---:B------:R-:W-:Y:S01]  /*6bc0*/  FFMA R42, R79.reuse, R117, R42 ;  /* 0x000000754f2a7223 */ /* 0x040fe2000000002a */
[C---:B------:R-:W-:Y:S01]  /*6bd0*/  FFMA R43, R79.reuse, R118, R43 ;  /* 0x000000764f2b7223 */ /* 0x040fe2000000002b */
[----:B------:R-:W-:Y:S01]  /*6be0*/  FFMA R40, R79, R119, R40 ;  /* 0x000000774f287223 */ /* 0x000fe20000000028 */
[----:B------:R-:W-:Y:S01]  /*6bf0*/  F2FP.SATFINITE.RELU.E4M3.F32.PACK_AB_MERGE_C R32, R33, R32, R38 ;  /* 0x000000202120723e */ /* 0x000fe20004807826 */
[----:B------:R-:W-:Y:S01]  /*6c00*/  FFMA R41, R79, R120, R41 ;  /* 0x000000784f297223 */ /* 0x000fe20000000029 */
[--C-:B------:R-:W-:Y:S01]  /*6c10*/  HADD2.F32 R125, -RZ, R126.reuse.H0_H0 ;  /* 0x2000007eff7d7230 */ /* 0x100fe20000004100 */
[----:B------:R-:W-:Y:S01]  /*6c20*/  F2FP.SATFINITE.RELU.E4M3.F32.PACK_AB_MERGE_C R42, R43, R42, RZ ;  /* 0x0000002a2b2a723e */ /* 0x000fe200048078ff */
[C---:B------:R-:W-:Y:S01]  /*6c30*/  FFMA R46, R79.reuse, R121, R46 ;  /* 0x000000794f2e7223 */ /* 0x040fe2000000002e */
[----:B------:R-:W-:Y:S02]  /*6c40*/  HADD2.F32 R126, -RZ, R126.H1_H1 ;  /* 0x3000007eff7e7230 */ /* 0x000fe40000004100 */
[----:B------:R-:W-:Y:S01]  /*6c50*/  FFMA R47, R79, R122, R47 ;  /* 0x0000007a4f2f7223 */ /* 0x000fe2000000002f */
[----:B------:R-:W-:Y:S01]  /*6c60*/  F2FP.SATFINITE.RELU.E4M3.F32.PACK_AB_MERGE_C R33, R37, R36, R42 ;  /* 0x000000242521723e */ /* 0x000fe2000480782a */
[C---:B------:R-:W-:Y:S01]  /*6c70*/  FFMA R44, R79.reuse, R123, R44 ;  /* 0x0000007b4f2c7223 */ /* 0x040fe2000000002c */
[C---:B------:R-:W-:Y:S01]  /*6c80*/  FFMA R45, R79.reuse, R124, R45 ;  /* 0x0000007c4f2d7223 */ /* 0x040fe2000000002d */
[C---:B------:R-:W-:Y:S01]  /*6c90*/  FFMA R50, R79.reuse, R125, R50 ;  /* 0x0000007d4f327223 */ /* 0x040fe20000000032 */
[C---:B------:R-:W-:Y:S01]  /*6ca0*/  FFMA R51, R79.reuse, R126, R51 ;  /* 0x0000007e4f337223 */ /* 0x040fe20000000033 */
[C---:B------:R-:W-:Y:S01]  /*6cb0*/  FFMA R48, R79.reuse, R127, R48 ;  /* 0x0000007f4f307223 */ /* 0x040fe20000000030 */
[C---:B------:R-:W-:Y:S01]  /*6cc0*/  FFMA R49, R79.reuse, R128, R49 ;  /* 0x000000804f317223 */ /* 0x040fe20000000031 */
[--C-:B------:R-:W-:Y:S02]  /*6cd0*/  HADD2.F32 R133, -RZ, R134.reuse.H0_H0 ;  /* 0x20000086ff857230 */ /* 0x100fe40000004100 */
[C---:B------:R-:W-:Y:S01]  /*6ce0*/  FFMA R54, R79.reuse, R129, R54 ;  /* 0x000000814f367223 */ /* 0x040fe20000000036 */
[----:B------:R-:W-:Y:S02]  /*6cf0*/  HADD2.F32 R134, -RZ, R134.H1_H1 ;  /* 0x30000086ff867230 */ /* 0x000fe40000004100 */
[C---:B------:R-:W-:Y:S01]  /*6d00*/  FFMA R55, R79.reuse, R130, R55 ;  /* 0x000000824f377223 */ /* 0x040fe20000000037 */
[C---:B------:R-:W-:Y:S01]  /*6d10*/  FFMA R52, R79.reuse, R131, R52 ;  /* 0x000000834f347223 */ /* 0x040fe20000000034 */
[C---:B------:R-:W-:Y:S01]  /*6d20*/  FFMA R53, R79.reuse, R132, R53 ;  /* 0x000000844f357223 */ /* 0x040fe20000000035 */
[C---:B------:R-:W-:Y:S01]  /*6d30*/  FFMA R58, R79.reuse, R133, R58 ;  /* 0x000000854f3a7223 */ /* 0x040fe2000000003a */
[C---:B------:R-:W-:Y:S01]  /*6d40*/  FFMA R59, R79.reuse, R134, R59 ;  /* 0x000000864f3b7223 */ /* 0x040fe2000000003b */
[C---:B------:R-:W-:Y:S01]  /*6d50*/  FFMA R56, R79.reuse, R135, R56 ;  /* 0x000000874f387223 */ /* 0x040fe20000000038 */
[----:B------:R-:W-:Y:S01]  /*6d60*/  SHF.L.U32 R135, R176, 0x4, RZ ;  /* 0x00000004b0877819 */ /* 0x000fe200000006ff */
[C---:B------:R-:W-:Y:S01]  /*6d70*/  FFMA R57, R79.reuse, R136, R57 ;  /* 0x000000884f397223 */ /* 0x040fe20000000039 */
[C---:B------:R-:W-:Y:S01]  /*6d80*/  FFMA R62, R79.reuse, R137, R62 ;  /* 0x000000894f3e7223 */ /* 0x040fe2000000003e */
[----:B------:R-:W-:Y:S01]  /*6d90*/  FFMA R63, R79, R138, R63 ;  /* 0x0000008a4f3f7223 */ /* 0x000fe2000000003f */
[--C-:B------:R-:W-:Y:S01]  /*6da0*/  HADD2.F32 R64, -RZ, R65.reuse.H0_H0 ;  /* 0x20000041ff407230 */ /* 0x100fe20000004100 */
[C---:B------:R-:W-:Y:S01]  /*6db0*/  IADD3 R138, PT, PT, R186.reuse, R135, RZ ;  /* 0x00000087ba8a7210 */ /* 0x040fe20007ffe0ff */
[----:B------:R-:W-:Y:S01]  /*6dc0*/  HADD2.F32 R65, -RZ, R65.H1_H1 ;  /* 0x30000041ff417230 */ /* 0x000fe20000004100 */
[----:B------:R-:W-:Y:S01]  /*6dd0*/  F2FP.SATFINITE.RELU.E4M3.F32.PACK_AB_MERGE_C R34, R47, R46, RZ ;  /* 0x0000002e2f22723e */ /* 0x000fe200048078ff */
[--C-:B------:R-:W-:Y:S01]  /*6de0*/  HADD2.F32 R78, -RZ, R80.reuse.H0_H0 ;  /* 0x20000050ff4e7230 */ /* 0x100fe20000004100 */
[----:B------:R-:W-:Y:S01]  /*6df0*/  F2FP.SATFINITE.RELU.E4M3.F32.PACK_AB_MERGE_C R35, R51, R50, RZ ;  /* 0x000000323323723e */ /* 0x000fe200048078ff */
[----:B------:R1:W-:Y:S01]  /*6e00*/  STS.128 [R138+0x8010], R16 ;  /* 0x008010108a007388 */ /* 0x0003e20000000c00 */
[----:B------:R-:W-:Y:S02]  /*6e10*/  HADD2.F32 R80, -RZ, R80.H1_H1 ;  /* 0x30000050ff507230 */ /* 0x000fe40000004100 */
[----:B------:R-:W-:Y:S01]  /*6e20*/  FFMA R60, R79, R64, R60 ;  /* 0x000000404f3c7223 */ /* 0x000fe2000000003c */
[----:B------:R-:W-:Y:S01]  /*6e30*/  SHF.L.U32 R137, R175, 0x4, RZ ;  /* 0x00000004af897819 */ /* 0x000fe200000006ff */
[C---:B------:R-:W-:Y:S01]  /*6e40*/  FFMA R61, R79.reuse, R65, R61 ;  /* 0x000000414f3d7223 */ /* 0x040fe2000000003d */
[C---:B------:R-:W-:Y:S01]  /*6e50*/  FFMA R66, R79.reuse, R78, R66 ;  /* 0x0000004e4f427223 */ /* 0x040fe20000000042 */
[----:B------:R-:W-:Y:S01]  /*6e60*/  FFMA R67, R79, R80, R67 ;  /* 0x000000504f437223 */ /* 0x000fe20000000043 */
[----:B------:R-:W-:Y:S02]  /*6e70*/  F2FP.SATFINITE.RELU.E4M3.F32.PACK_AB_MERGE_C R34, R41, R40, R34 ;  /* 0x000000282922723e */ /* 0x000fe40004807822 */
[----:B------:R-:W-:Y:S02]  /*6e80*/  F2FP.SATFINITE.RELU.E4M3.F32.PACK_AB_MERGE_C R35, R45, R44, R35 ;  /* 0x0000002c2d23723e */ /* 0x000fe40004807823 */
[----:B------:R-:W-:Y:S02]  /*6e90*/  IADD3 R195, PT, PT, R186, R137, RZ ;  /* 0x00000089bac37210 */ /* 0x000fe40007ffe0ff */
[----:B------:R-:W-:Y:S02]  /*6ea0*/  F2FP.SATFINITE.RELU.E4M3.F32.PACK_AB_MERGE_C R54, R55, R54, RZ ;  /* 0x000000363736723e */ /* 0x000fe400048078ff */
[----:B------:R-:W-:Y:S01]  /*6eb0*/  F2FP.SATFINITE.RELU.E4M3.F32.PACK_AB_MERGE_C R58, R59, R58, RZ ;  /* 0x0000003a3b3a723e */ /* 0x000fe200048078ff */
[----:B------:R1:W-:Y:S01]  /*6ec0*/  STS.128 [R195+0x8020], R32 ;  /* 0x00802020c3007388 */ /* 0x0003e20000000c00 */
[----:B------:R-:W-:Y:S02]  /*6ed0*/  F2FP.SATFINITE.RELU.E4M3.F32.PACK_AB_MERGE_C R50, R63, R62, RZ ;  /* 0x0000003e3f32723e */ /* 0x000fe400048078ff */
[----:B------:R-:W-:Y:S02]  /*6ee0*/  F2FP.SATFINITE.RELU.E4M3.F32.PACK_AB_MERGE_C R51, R67, R66, RZ ;  /* 0x000000424333723e */ /* 0x000fe400048078ff */
[----:B------:R-:W-:Y:S02]  /*6ef0*/  SHF.L.U32 R136, R184, 0x4, RZ ;  /* 0x00000004b8887819 */ /* 0x000fe400000006ff */
[----:B------:R-:W-:Y:S02]  /*6f00*/  F2FP.SATFINITE.RELU.E4M3.F32.PACK_AB_MERGE_C R48, R49, R48, R54 ;  /* 0x000000303130723e */ /* 0x000fe40004807836 */
[----:B------:R-:W-:Y:S02]  /*6f10*/  F2FP.SATFINITE.RELU.E4M3.F32.PACK_AB_MERGE_C R49, R53, R52, R58 ;  /* 0x000000343531723e */ /* 0x000fe4000480783a */
[----:B------:R-:W-:Y:S02]  /*6f20*/  F2FP.SATFINITE.RELU.E4M3.F32.PACK_AB_MERGE_C R50, R57, R56, R50 ;  /* 0x000000383932723e */ /* 0x000fe40004807832 */
[----:B------:R-:W-:Y:S02]  /*6f30*/  F2FP.SATFINITE.RELU.E4M3.F32.PACK_AB_MERGE_C R51, R61, R60, R51 ;  /* 0x0000003c3d33723e */ /* 0x000fe40004807833 */
[----:B------:R-:W-:Y:S05]  /*6f40*/  IADD3 R194, PT, PT, R136, R138, RZ ;  /* 0x0000008a88c27210 */ /* 0x000fea0007ffe0ff */
[----:B------:R1:W-:Y:S01]  /*6f50*/  STS.128 [R194+0x8010], R48 ;  /* 0x00801030c2007388 */ /* 0x0003e20000000c00 */
[----:B------:R-:W-:Y:S01]  /*6f60*/  @!PT LDS RZ, [RZ] ;  /* 0x00000000fffff984 */ /* 0x000fe20000000800 */
[----:B------:R-:W-:Y:S01]  /*6f70*/  @!PT LDS RZ, [RZ] ;  /* 0x00000000fffff984 */ /* 0x000fe20000000800 */
[----:B------:R-:W-:Y:S01]  /*6f80*/  @!PT LDS RZ, [RZ] ;  /* 0x00000000fffff984 */ /* 0x000fe20000000800 */
[----:B------:R-:W-:Y:S01]  /*6f90*/  @!PT LDS RZ, [RZ] ;  /* 0x00000000fffff984 */ /* 0x000fe20000000800 */
[----:B------:R2:W-:Y:S07]  /*6fa0*/  MEMBAR.ALL.CTA ;  /* 0x0000000000007992 */ /* 0x0005ee0000008000 */
[----:B--2---:R-:W2:Y:S02]  /*6fb0*/  FENCE.VIEW.ASYNC.S ;  /* 0x00000000000073c6 */ /* 0x004ea40000000000 */
[----:B--2---:R-:W-:Y:S06]  /*6fc0*/  BAR.SYNC.DEFER_BLOCKING 0x1, 0x80 ;  /* 0x0042000000007b1d */ /* 0x004fec0000010000 */
[----:B------:R-:W-:Y:S05]  /*6fd0*/  @P0 BRA `(.L_x_103) ;  /* 0x0000000000280947 */ /* 0x000fea0003800000 */
[----:B------:R-:W-:Y:S02]  /*6fe0*/  UIADD3 UR4, UPT, UPT, UR49, 0x8200, URZ ;  /* 0x0000820031047890 */ /* 0x000fe4000fffe0ff */
[----:B------:R-:W-:Y:S01]  /*6ff0*/  UIADD3 UR6, UP0, UPT, UR52, 0x680, URZ ;  /* 0x0000068034067890 */ /* 0x000fe2000ff1e0ff */
[----:B------:R-:W-:Y:S03]  /*7000*/  UMOV UR43, UR36 ;  /* 0x00000024002b7c82 */ /* 0x000fe60008000000 */
[----:B------:R-:W-:Y:S01]  /*7010*/  MOV R189, UR4 ;  /* 0x0000000400bd7c02 */ /* 0x000fe20008000f00 */
[----:B------:R-:W-:Y:S03]  /*7020*/  UIADD3.X UR7, UPT, UPT, URZ, UR53, URZ, UP0, !UPT ;  /* 0x00000035ff077290 */ /* 0x000fe600087fe4ff */
[----:B------:R-:W-:Y:S11]  /*7030*/  R2UR UR40, R189 ;  /* 0x00000000bd2872ca */ /* 0x000ff600000e0000 */
[----:B------:R-:W-:Y:S02]  /*7040*/  @!UPT UIADD3 URZ, UPT, UPT, URZ, URZ, URZ ;  /* 0x000000fffffff290 */ /* 0x000fe4000fffe0ff */
[----:B------:R2:W-:Y:S01]  /*7050*/  UTMASTG.3D [UR40], [UR6] ;  /* 0x00000028060073b5 */ /* 0x0005e20008010000 */
[----:B------:R0:W-:Y:S01]  /*7060*/  UTMACMDFLUSH ;  /* 0x00000000000079b7 */ /* 0x0001e20000000000 */
[----:B--2---:R-:W-:Y:S04]  /*7070*/  DEPBAR.LE SB0, 0x1 ;  /* 0x000080400000791a */ /* 0x004fe80000000000 */
.L_x_103:
[----:B------:R-:W-:Y:S05]  /*7080*/  BSYNC.RECONVERGENT B0 ;  /* 0x0000000000007941 */ /* 0x000fea0003800200 */
.L_x_102:
[----:B------:R-:W-:Y:S06]  /*7090*/  BAR.SYNC.DEFER_BLOCKING 0x1, 0x80 ;  /* 0x0042000000007b1d */ /* 0x000fec0000010000 */
[----:B------:R-:W2:Y:S01]  /*70a0*/  @!P6 SYNCS.PHASECHK.TRANS64.TRYWAIT P0, [R0+URZ+0x70], R3 ;  /* 0x000070030000e5a7 */ /* 0x000ea200080011ff */
[----:B------:R-:W-:Y:S01]  /*70b0*/  BSSY B1, `(.L_x_104) ;  /* 0x0000024000017945 */ /* 0x000fe20003800000 */
[----:B--2---:R-:W-:Y:S03]  /*70c0*/  @!P6 SEL R196, RZ, 0x1, !P0 ;  /* 0x00000001ffc4e807 */ /* 0x004fe60004000000 */
[----:B------:R-:W-:Y:S05]  /*70d0*/  @P6 BRA `(.L_x_105) ;  /* 0x0000000000846947 */ /* 0x000fea0003800000 */
[----:B------:R-:W-:Y:S01]  /*70e0*/  ISETP.NE.AND P1, PT, R197, RZ, PT ;  /* 0x000000ffc500720c */ /* 0x000fe20003f25270 */
[----:B------:R-:W-:Y:S01]  /*70f0*/  BSSY B0, `(.L_x_106) ;  /* 0x000000a000007945 */ /* 0x000fe20003800000 */
[----:B------:R-:W-:Y:S11]  /*7100*/  ISETP.NE.AND P0, PT, R196, RZ, PT ;  /* 0x000000ffc400720c */ /* 0x000ff60003f05270 */
[----:B------:R-:W-:Y:S04]  /*7110*/  @P1 IMAD R3, R181, 0x2000, R186 ;  /* 0x00002000b5031824 */ /* 0x000fe800078e02ba */
[C---:B------:R-:W-:Y:S01]  /*7120*/  @P1 IMAD.IADD R7, R3.reuse, 0x1, R135 ;  /* 0x0000000103071824 */ /* 0x040fe200078e0287 */
[----:B------:R-:W-:Y:S03]  /*7130*/  @P1 IADD3 R6, PT, PT, R3, R137, RZ ;  /* 0x0000008903061210 */ /* 0x000fe60007ffe0ff */
[----:B------:R-:W-:Y:S01]  /*7140*/  @P1 IMAD.IADD R5, R136, 0x1, R7 ;  /* 0x0000000188051824 */ /* 0x000fe200078e0207 */
[----:B------:R-:W-:Y:S06]  /*7150*/  @P0 BRA `(.L_x_107) ;  /* 0x00000000000c0947 */ /* 0x000fec0003800000 */
[----:B------:R-:W-:Y:S04]  /*7160*/  SHF.L.U32 R4, R180, 0x1f, RZ ;  /* 0x0000001fb4047819 */ /* 0x000fe800000006ff */
[----:B------:R-:W2:Y:S02]  /*7170*/  SYNCS.PHASECHK.TRANS64.TRYWAIT P0, [R0+URZ+0x70], R4 ;  /* 0x00007004000075a7 */ /* 0x000ea400080011ff */
[----:B--2---:R-:W-:Y:S05]  /*7180*/  @!P0 BRA `(.L_x_108) ;  /* 0x0000004c00208947 */ /* 0x004fea0003800000 */
.L_x_107:
[----:B------:R-:W-:Y:S05]  /*7190*/  BSYNC B0 ;  /* 0x0000000000007941 */ /* 0x000fea0003800000 */
.L_x_106:
[----:B------:R-:W-:Y:S01]  /*71a0*/  ISETP.NE.AND P0, PT, R197, RZ, PT ;  /* 0x000000ffc500720c */ /* 0x000fe20003f05270 */
[----:B------:R-:W-:Y:S11]  /*71b0*/  VIADD R181, R181, 0x1 ;  /* 0x00000001b5b57836 */ /* 0x000ff60000000000 */
[----:B------:R-:W-:Y:S01]  /*71c0*/  @!UPT UIADD3 URZ, UPT, UPT, URZ, URZ, URZ ;  /* 0x000000fffffff290 */ /* 0x000fe2000fffe0ff */
[----:B------:R3:W4:Y:S04]  /*71d0*/  @P0 LDS.128 R140, [R3] ;  /* 0x00000000038c0984 */ /* 0x0007280000000c00 */
[----:B------:R1:W1:Y:S04]  /*71e0*/  @P0 LDS.128 R148, [R6+0x20] ;  /* 0x0000200006940984 */ /* 0x0002680000000c00 */
        /* <DEDUP_REMOVED lines=10> */
[----:B---3--:R-:W-:Y:S02]  /*7290*/  VIADD R3, R0, 0x90 ;  /* 0x0000009000037836 */ /* 0x008fe40000000000 */
[----:B--2---:R-:W-:Y:S05]  /*72a0*/  IMAD.U32 R0, RZ, RZ, UR37 ;  /* 0x00000025ff007e24 */ /* 0x004fea000f8e00ff */
[----:B------:R-:W-:Y:S04]  /*72b0*/  PRMT R0, R0, 0x654, R3 ;  /* 0x0000065400007816 */ /* 0x000fe80000000003 */
[----:B-----5:R2:W-:Y:S02]  /*72c0*/  SYNCS.ARRIVE.TRANS64.RED.A1T0 RZ, [R0+URZ], RZ ;  /* 0x000000ff00ff79a7 */ /* 0x0205e400081004ff */
[----:B--2---:R-:W-:Y:S04]  /*72d0*/  SEL R0, RZ, 0x1, P0 ;  /* 0x00000001ff007807 */ /* 0x004fe80000000000 */
[----:B-1--4-:R-:W-:Y:S02]  /*72e0*/  LOP3.LUT R180, R180, R0, RZ, 0x3c, !PT ;  /* 0x00000000b4b47212 */ /* 0x012fe400078e3cff */
.L_x_105:
[----:B------:R-:W-:Y:S05]  /*72f0*/  BSYNC B1 ;  /* 0x0000000000017941 */ /* 0x000fea0003800000 */
.L_x_104:
[----:B------:R-:W-:Y:S01]  /*7300*/  VIADD R0, R157, 0x40 ;  /* 0x000000409d007836 */ /* 0x000fe20000000000 */
[----:B------:R-:W-:Y:S04]  /*7310*/  BSSY.RECONVERGENT B6, `(.L_x_109) ;  /* 0x0000015000067945 */ /* 0x000fe80003800200 */
[----:B------:R-:W-:Y:S04]  /*7320*/  SHF.R.U32.HI R0, RZ, 0x15, R0 ;  /* 0x00000015ff007819 */ /* 0x000fe80000011600 */
[----:B------:R-:W-:Y:S11]  /*7330*/  LOP3.LUT P0, RZ, R0, 0x3, R172, 0x48, !PT ;  /* 0x0000000300ff7812 */ /* 0x000ff600078048ac */
[----:B------:R-:W-:Y:S02]  /*7340*/  @!UPT UIADD3 URZ, UPT, UPT, URZ, URZ, URZ ;  /* 0x000000fffffff290 */ /* 0x000fe4000fffe0ff */
[----:B------:R-:W-:Y:S05]  /*7350*/  @!P0 BRA `(.L_x_110) ;  /* 0x0000000000408947 */ /* 0x000fea0003800000 */
[----:B------:R-:W2:Y:S01]  /*7360*/  LDCU.64 UR8, c[0x4][0x78] ;  /* 0x01000f00ff0877ac */ /* 0x000ea20008000a00 */
[----:B------:R-:W-:Y:S01]  /*7370*/  MOV R15, 0x0 ;  /* 0x00000000000f7802 */ /* 0x000fe20000000f00 */
[----:B------:R-:W-:Y:S02]  /*7380*/  HFMA2 R12, -RZ, RZ, 0, 5.9604644775390625e-08 ;  /* 0x00000001ff0c7431 */ /* 0x000fe400000001ff */
[----:B------:R-:W-:Y:S02]  /*7390*/  IMAD.MOV.U32 R8, RZ, RZ, 0x192 ;  /* 0x00000192ff087424 */ /* 0x000fe400078e00ff */
[----:B------:R-:W-:Y:S01]  /*73a0*/  IMAD.MOV.U32 R13, RZ, RZ, RZ ;  /* 0x000000ffff0d7224 */ /* 0x000fe200078e00ff */
[----:B------:R-:W3:Y:S01]  /*73b0*/  LDCU.64 UR6, c[0x4][0x80] ;  /* 0x01001000ff0677ac */ /* 0x000ee20008000a00 */
[----:B------:R-:W4:Y:S01]  /*73c0*/  LDC.64 R14, c[0x4][R15] ;  /* 0x010000000f0e7b82 */ /* 0x000f220000000a00 */
[----:B------:R-:W5:Y:S01]  /*73d0*/  LDCU.64 UR4, c[0x4][0x18] ;  /* 0x01000300ff0477ac */ /* 0x000f620008000a00 */
[----:B--2---:R-:W-:Y:S01]  /*73e0*/  MOV R5, UR9 ;  /* 0x0000000900057c02 */ /* 0x004fe20008000f00 */
[----:B------:R-:W-:Y:S01]  /*73f0*/  IMAD.U32 R4, RZ, RZ, UR8 ;  /* 0x00000008ff047e24 */ /* 0x000fe2000f8e00ff */
[----:B---3--:R-:W-:Y:S01]  /*7400*/  MOV R7, UR7 ;  /* 0x0000000700077c02 */ /* 0x008fe20008000f00 */
[----:B------:R-:W-:Y:S01]  /*7410*/  IMAD.U32 R6, RZ, RZ, UR6 ;  /* 0x00000006ff067e24 */ /* 0x000fe2000f8e00ff */
[----:B-----5:R-:W-:Y:S01]  /*7420*/  MOV R11, UR5 ;  /* 0x00000005000b7c02 */ /* 0x020fe20008000f00 */
[----:B------:R-:W-:Y:S02]  /*7430*/  IMAD.U32 R10, RZ, RZ, UR4 ;  /* 0x00000004ff0a7e24 */ /* 0x000fe4000f8e00ff */
[----:B------:R-:W-:Y:S07]  /*7440*/  LEPC R20, `(.L_x_110) ;  /* 0x000000001014794e */ /* 0x000fee0000000000 */
[----:B-1--4-:R-:W-:Y:S05]  /*7450*/  CALL.ABS.NOINC R14 ;  /* 0x000000000e007343 */ /* 0x012fea0003c00000 */
.L_x_110:
[----:B------:R-:W-:Y:S05]  /*7460*/  BSYNC.RECONVERGENT B6 ;  /* 0x0000000000067941 */ /* 0x000fea0003800200 */
.L_x_109:
[----:B------:R-:W-:Y:S01]  /*7470*/  F2FP.F16.E4M3.UNPACK_B R4, R140.H1 ;  /* 0x0000008cff04723e */ /* 0x000fe200030006ff */
[----:B------:R-:W-:Y:S05]  /*7480*/  WARPSYNC.ALL ;  /* 0x0000000000007948 */ /* 0x000fea0003800000 */
[----:B------:R-:W-:Y:S01]  /*7490*/  R2UR UR4, R157 ;  /* 0x000000009d0472ca */ /* 0x000fe200000e0000 */
[--C-:B------:R-:W-:Y:S01]  /*74a0*/  HADD2.F32 R81, -RZ, R4.reuse.H0_H0 ;  /* 0x20000004ff517230 */ /* 0x100fe20000004100 */
[-C--:B------:R-:W-:Y:S01]  /*74b0*/  F2FP.F16.E4M3.UNPACK_B R0, R141.reuse ;  /* 0x0000008dff00723e */ /* 0x080fe200020006ff */
[----:B------:R-:W-:Y:S01]  /*74c0*/  HADD2.F32 R82, -RZ, R4.H1_H1 ;  /* 0x30000004ff527230 */ /* 0x000fe20000004100 */
[----:B------:R-:W-:Y:S01]  /*74d0*/  F2FP.F16.E4M3.UNPACK_B R4, R142.H1 ;  /* 0x0000008eff04723e */ /* 0x000fe200030006ff */
[----:B------:R-:W-:Y:S01]  /*74e0*/  BSSY.RECONVERGENT B0, `(.L_x_111) ;  /* 0x0000116000007945 */ /* 0x000fe20003800200 */
[----:B------:R-:W-:Y:S01]  /*74f0*/  F2FP.F16.E4M3.UNPACK_B R3, R140 ;  /* 0x0000008cff03723e */ /* 0x000fe200020006ff */
[--C-:B-1----:R-:W-:Y:S01]  /*7500*/  HADD2.F32 R84, -RZ, R0.reuse.H1_H1 ;  /* 0x30000000ff547230 */ /* 0x102fe20000004100 */
[----:B------:R-:W-:Y:S01]  /*7510*/  F2FP.F16.E4M3.UNPACK_B R122, R150.H1 ;  /* 0x00000096ff7a723e */ /* 0x000fe200030006ff */
[----:B------:R-:W-:Y:S01]  /*7520*/  HADD2.F32 R83, -RZ, R0.H0_H0 ;  /* 0x20000000ff537230 */ /* 0x000fe20000004100 */
[----:B------:R-:W-:Y:S01]  /*7530*/  F2FP.F16.E4M3.UNPACK_B R0, R142 ;  /* 0x0000008eff00723e */ /* 0x000fe200020006ff */
[--C-:B------:R-:W-:Y:S01]  /*7540*/  HADD2.F32 R78, -RZ, R3.reuse.H0_H0 ;  /* 0x20000003ff4e7230 */ /* 0x100fe20000004100 */
[----:B------:R-:W-:Y:S01]  /*7550*/  F2FP.F16.E4M3.UNPACK_B R130, R152.H1 ;  /* 0x00000098ff82723e */ /* 0x000fe200030006ff */
[----:B------:R-:W-:Y:S01]  /*7560*/  HADD2.F32 R80, -RZ, R3.H1_H1 ;  /* 0x30000003ff507230 */ /* 0x000fe20000004100 */
[----:B------:R-:W-:Y:S01]  /*7570*/  F2FP.F16.E4M3.UNPACK_B R3, R141.H1 ;  /* 0x0000008dff03723e */ /* 0x000fe200030006ff */
[--C-:B------:R-:W-:Y:S01]  /*7580*/  HADD2.F32 R87, -RZ, R0.reuse.H0_H0 ;  /* 0x20000000ff577230 */ /* 0x100fe20000004100 */
[----:B------:R-:W-:Y:S01]  /*7590*/  ISETP.NE.AND P0, PT, R190, RZ, PT ;  /* 0x000000ffbe00720c */ /* 0x000fe20003f05270 */
[----:B------:R-:W-:Y:S01]  /*75a0*/  HADD2.F32 R88, -RZ, R0.H1_H1 ;  /* 0x30000000ff587230 */ /* 0x000fe20000004100 */
[-C--:B------:R-:W-:Y:S01]  /*75b0*/  F2FP.F16.E4M3.UNPACK_B R0, R143.reuse.H1 ;  /* 0x0000008fff00723e */ /* 0x080fe200030006ff */
[--C-:B------:R-:W-:Y:S01]  /*75c0*/  HADD2.F32 R85, -RZ, R3.reuse.H0_H0 ;  /* 0x20000003ff557230 */ /* 0x100fe20000004100 */
[----:B------:R-:W-:Y:S01]  /*75d0*/  ISETP.NE.AND P6, PT, R198, RZ, PT ;  /* 0x000000ffc600720c */ /* 0x000fe20003fc5270 */
        /* <DEDUP_REMOVED lines=35> */
[----:B------:R-:W1:Y:S01]  /*7810*/  LDTM.x64 R4, tmem[UR4+0x40] ;  /* 0x00004004000479ee */ /* 0x000e620008340000 */
        /* <DEDUP_REMOVED lines=24> */
[----:B------:R-:W-:Y:S02]  /*79a0*/  HADD2.F32 R134, -RZ, R0.H1_H1 ;  /* 0x30000000ff867230 */ /* 0x000fe40000004100 */
        /* <DEDUP_REMOVED lines=72> */
[----:B------:R-:W-:Y:S01]  /*7e30*/  F2FP.F16.E4M3.UNPACK_B R82, R155.H1 ;  /* 0x0000009bff52723e */ /* 0x000fe200030006ff */
[C---:B------:R-:W-:Y:S01]  /*7e40*/  FFMA R4, R79.reuse, R83, R4 ;  /* 0x000000534f047223 */ /* 0x040fe20000000004 */
[C---:B------:R-:W-:Y:S01]  /*7e50*/  FFMA R5, R79.reuse, R84, R5 ;  /* 0x000000544f057223 */ /* 0x040fe20000000005 */
[----:B------:R-:W-:Y:S01]  /*7e60*/  FFMA R10, R79, R85, R10 ;  /* 0x000000554f0a7223 */ /* 0x000fe2000000000a */
[----:B------:R-:W-:Y:S01]  /*7e70*/  F2FP.SATFINITE.RELU.E4M3.F32.PACK_AB_MERGE_C R199, R7, R6, RZ ;  /* 0x0000000607c7723e */ /* 0x000fe200048078ff */
[C---:B------:R-:W-:Y:S01]  /*7e80*/  FFMA R11, R79.reuse, R86, R11 ;  /* 0x000000564f0b7223 */ /* 0x040fe2000000000b */
[----:B------:R-:W-:Y:S01]  /*7e90*/  F2FP.F16.E4M3.UNPACK_B R7, R155 ;  /* 0x0000009bff07723e */ /* 0x000fe200020006ff */
        /* <DEDUP_REMOVED lines=63> */
[--C-:B------:R-:W-:Y:S02]  /*8290*/  HADD2.F32 R64, -RZ, R65.reuse.H0_H0 ;  /* 0x20000041ff407230 */ /* 0x100fe40000004100 */
[----:B------:R-:W-:Y:S01]  /*82a0*/  FFMA R55, R79, R130, R55 ;  /* 0x000000824f377223 */ /* 0x000fe20000000037 */
[----:B------:R-:W-:Y:S01]  /*82b0*/  F2FP.SATFINITE.RELU.E4M3.F32.PACK_AB_MERGE_C R19, R35, R34, RZ ;  /* 0x000000222313723e */ /* 0x000fe200048078ff */
[C---:B------:R-:W-:Y:S01]  /*82c0*/  FFMA R52, R79.reuse, R131, R52 ;  /* 0x000000834f347223 */ /* 0x040fe20000000034 */
[----:B------:R-:W-:Y:S02]  /*82d0*/  HADD2.F32 R65, -RZ, R65.H1_H1 ;  /* 0x30000041ff417230 */ /* 0x000fe40000004100 */
[C---:B------:R-:W-:Y:S01]  /*82e0*/  FFMA R53, R79.reuse, R132, R53 ;  /* 0x000000844f357223 */ /* 0x040fe20000000035 */
[--C-:B------:R-:W-:Y:S02]  /*82f0*/  HADD2.F32 R78, -RZ, R80.reuse.H0_H0 ;  /* 0x20000050ff4e7230 */ /* 0x100fe40000004100 */
[C---:B------:R-:W-:Y:S01]  /*8300*/  FFMA R58, R79.reuse, R133, R58 ;  /* 0x000000854f3a7223 */ /* 0x040fe2000000003a */
[----:B------:R-:W-:Y:S02]  /*8310*/  HADD2.F32 R80, -RZ, R80.H1_H1 ;  /* 0x30000050ff507230 */ /* 0x000fe40000004100 */
[----:B------:R-:W-:Y:S01]  /*8320*/  FFMA R59, R79, R134, R59 ;  /* 0x000000864f3b7223 */ /* 0x000fe2000000003b */
[--C-:B------:R-:W-:Y:S01]  /*8330*/  HADD2.F32 R6, -RZ, R7.reuse.H0_H0 ;  /* 0x20000007ff067230 */ /* 0x100fe20000004100 */
[----:B------:R-:W-:Y:S01]  /*8340*/  F2FP.SATFINITE.RELU.E4M3.F32.PACK_AB_MERGE_C R19, R29, R28, R19 ;  /* 0x0000001c1d13723e */ /* 0x000fe20004807813 */
[C---:B------:R-:W-:Y:S01]  /*8350*/  FFMA R56, R79.reuse, R64, R56 ;  /* 0x000000404f387223 */ /* 0x040fe20000000038 */
[----:B------:R-:W-:Y:S02]  /*8360*/  HADD2.F32 R7, -RZ, R7.H1_H1 ;  /* 0x30000007ff077230 */ /* 0x000fe40000004100 */
[----:B------:R-:W-:Y:S01]  /*8370*/  FFMA R57, R79, R65, R57 ;  /* 0x000000414f397223 */ /* 0x000fe20000000039 */
[--C-:B------:R-:W-:Y:S01]  /*8380*/  HADD2.F32 R81, -RZ, R82.reuse.H0_H0 ;  /* 0x20000052ff517230 */ /* 0x100fe20000004100 */
[----:B------:R1:W-:Y:S01]  /*8390*/  STS.128 [R138+0xa010], R16 ;  /* 0x00a010108a007388 */ /* 0x0003e20000000c00 */
[----:B------:R-:W-:Y:S01]  /*83a0*/  F2FP.SATFINITE.RELU.E4M3.F32.PACK_AB_MERGE_C R38, R39, R38, RZ ;  /* 0x000000262726723e */ /* 0x000fe200048078ff */
[----:B------:R-:W-:Y:S01]  /*83b0*/  FFMA R62, R79, R78, R62 ;  /* 0x0000004e4f3e7223 */ /* 0x000fe2000000003e */
[----:B------:R-:W-:Y:S01]  /*83c0*/  F2FP.SATFINITE.RELU.E4M3.F32.PACK_AB_MERGE_C R42, R43, R42, RZ ;  /* 0x0000002a2b2a723e */ /* 0x000fe200048078ff */
[----:B------:R-:W-:Y:S02]  /*83d0*/  HADD2.F32 R82, -RZ, R82.H1_H1 ;  /* 0x30000052ff527230 */ /* 0x000fe40000004100 */
[----:B------:R-:W-:Y:S01]  /*83e0*/  FFMA R63, R79, R80, R63 ;  /* 0x000000504f3f7223 */ /* 0x000fe2000000003f */
[----:B------:R-:W-:Y:S01]  /*83f0*/  F2FP.SATFINITE.RELU.E4M3.F32.PACK_AB_MERGE_C R34, R47, R46, RZ ;  /* 0x0000002e2f22723e */ /* 0x000fe200048078ff */
[----:B------:R-:W-:Y:S01]  /*8400*/  FFMA R60, R79, R6, R60 ;  /* 0x000000064f3c7223 */ /* 0x000fe2000000003c */
[----:B------:R-:W-:Y:S01]  /*8410*/  F2FP.SATFINITE.RELU.E4M3.F32.PACK_AB_MERGE_C R35, R51, R50, RZ ;  /* 0x000000323323723e */ /* 0x000fe200048078ff */
[C---:B------:R-:W-:Y:S01]  /*8420*/  FFMA R61, R79.reuse, R7, R61 ;  /* 0x000000074f3d7223 */ /* 0x040fe2000000003d */
[----:B------:R-:W-:Y:S01]  /*8430*/  FFMA R66, R79, R81, R66 ;  /* 0x000000514f427223 */ /* 0x000fe20000000042 */
[----:B------:R-:W-:Y:S01]  /*8440*/  F2FP.SATFINITE.RELU.E4M3.F32.PACK_AB_MERGE_C R32, R33, R32, R38 ;  /* 0x000000202120723e */ /* 0x000fe20004807826 */
[----:B------:R-:W-:Y:S01]  /*8450*/  FFMA R67, R79, R82, R67 ;  /* 0x000000524f437223 */ /* 0x000fe20000000043 */
[----:B------:R-:W-:Y:S02]  /*8460*/  F2FP.SATFINITE.RELU.E4M3.F32.PACK_AB_MERGE_C R33, R37, R36, R42 ;  /* 0x000000242521723e */ /* 0x000fe4000480782a */
[----:B------:R-:W-:Y:S02]  /*8470*/  F2FP.SATFINITE.RELU.E4M3.F32.PACK_AB_MERGE_C R34, R41, R40, R34 ;  /* 0x000000282922723e */ /* 0x000fe40004807822 */
[----:B------:R-:W-:Y:S02]  /*8480*/  F2FP.SATFINITE.RELU.E4M3.F32.PACK_AB_MERGE_C R35, R45, R44, R35 ;  /* 0x0000002c2d23723e */ /* 0x000fe40004807823 */
[----:B------:R-:W-:Y:S02]  /*8490*/  F2FP.SATFINITE.RELU.E4M3.F32.PACK_AB_MERGE_C R54, R55, R54, RZ ;  /* 0x000000363736723e */ /* 0x000fe400048078ff */
[----:B------:R-:W-:Y:S01]  /*84a0*/  F2FP.SATFINITE.RELU.E4M3.F32.PACK_AB_MERGE_C R58, R59, R58, RZ ;  /* 0x0000003a3b3a723e */ /* 0x000fe200048078ff */
[----:B------:R1:W-:Y:S01]  /*84b0*/  STS.128 [R195+0xa020], R32 ;  /* 0x00a02020c3007388 */ /* 0x0003e20000000c00 */
[----:B------:R-:W-:Y:S02]  /*84c0*/  F2FP.SATFINITE.RELU.E4M3.F32.PACK_AB_MERGE_C R50, R63, R62, RZ ;  /* 0x0000003e3f32723e */ /* 0x000fe400048078ff */
[----:B------:R-:W-:Y:S02]  /*84d0*/  F2FP.SATFINITE.RELU.E4M3.F32.PACK_AB_MERGE_C R51, R67, R66, RZ ;  /* 0x000000424333723e */ /* 0x000fe400048078ff */
[----:B------:R-:W-:Y:S02]  /*84e0*/  F2FP.SATFINITE.RELU.E4M3.F32.PACK_AB_MERGE_C R48, R49, R48, R54 ;  /* 0x000000303130723e */ /* 0x000fe40004807836 */
[----:B------:R-:W-:Y:S02]  /*84f0*/  F2FP.SATFINITE.RELU.E4M3.F32.PACK_AB_MERGE_C R49, R53, R52, R58 ;  /* 0x000000343531723e */ /* 0x000fe4000480783a */
[----:B------:R-:W-:Y:S02]  /*8500*/  F2FP.SATFINITE.RELU.E4M3.F32.PACK_AB_MERGE_C R50, R57, R56, R50 ;  /* 0x000000383932723e */ /* 0x000fe40004807832 */
[----:B------:R-:W-:Y:S05]  /*8510*/  F2FP.SATFINITE.RELU.E4M3.F32.PACK_AB_MERGE_C R51, R61, R60, R51 ;  /* 0x0000003c3d33723e */ /* 0x000fea0004807833 */
        /* <DEDUP_REMOVED lines=9> */
[----:B------:R-:W-:Y:S02]  /*85b0*/  UIADD3 UR8, UP0, UPT, UR52, 0x680, URZ ;  /* 0x0000068034087890 */ /* 0x000fe4000ff1e0ff */
[----:B------:R-:W-:Y:S02]  /*85c0*/  UIADD3 UR5, UPT, UPT, UR41, 0x40, URZ ;  /* 0x0000004029057890 */ /* 0x000fe4000fffe0ff */
[----:B------:R-:W-:Y:S02]  /*85d0*/  UIADD3 UR4, UPT, UPT, UR49, 0xa200, URZ ;  /* 0x0000a20031047890 */ /* 0x000fe4000fffe0ff */
[----:B------:R-:W-:Y:S01]  /*85e0*/  UIADD3.X UR9, UPT, UPT, URZ, UR53, URZ, UP0, !UPT ;  /* 0x00000035ff097290 */ /* 0x000fe200087fe4ff */
[----:B------:R-:W-:Y:S01]  /*85f0*/  UMOV UR6, UR42 ;  /* 0x0000002a00067c82 */ /* 0x000fe20008000000 */
[----:B------:R-:W-:Y:S07]  /*8600*/  UMOV UR7, UR36 ;  /* 0x0000002400077c82 */ /* 0x000fee0008000000 */
[----:B------:R2:W-:Y:S01]  /*8610*/  UTMASTG.3D [UR4], [UR8] ;  /* 0x00000004080073b5 */ /* 0x0005e20008010000 */
[----:B------:R0:W-:Y:S01]  /*8620*/  UTMACMDFLUSH ;  /* 0x00000000000079b7 */ /* 0x0001e20000000000 */
[----:B--2---:R-:W-:Y:S04]  /*8630*/  DEPBAR.LE SB0, 0x1 ;  /* 0x000080400000791a */ /* 0x004fe80000000000 */
.L_x_112:
[----:B------:R-:W-:Y:S05]  /*8640*/  BSYNC.RECONVERGENT B0 ;  /* 0x0000000000007941 */ /* 0x000fea0003800200 */
.L_x_111:
        /* <DEDUP_REMOVED lines=16> */
.L_x_116:
[----:B------:R-:W-:Y:S05]  /*8750*/  BSYNC B0 ;  /* 0x0000000000007941 */ /* 0x000fea0003800000 */
.L_x_115:
[----:B------:R-:W-:Y:S01]  /*8760*/  ISETP.NE.AND P0, PT, R197, RZ, PT ;  /* 0x000000ffc500720c */ /* 0x000fe20003f05270 */
[----:B------:R-:W-:Y:S11]  /*8770*/  VIADD R181, R181, 0x1 ;  /* 0x00000001b5b57836 */ /* 0x000ff60000000000 */
[----:B------:R-:W-:Y:S01]  /*8780*/  @!UPT UIADD3 URZ, UPT, UPT, URZ, URZ, URZ ;  /* 0x000000fffffff290 */ /* 0x000fe2000fffe0ff */
[----:B------:R3:W4:Y:S04]  /*8790*/  @P0 LDS.128 R152, [R3+0x10] ;  /* 0x0000100003980984 */ /* 0x0007280000000c00 */
[----:B------:R1:W1:Y:S04]  /*87a0*/  @P0 LDS.128 R140, [R6] ;  /* 0x00000000068c0984 */ /* 0x0002680000000c00 */
        /* <DEDUP_REMOVED lines=16> */
.L_x_114:
[----:B------:R-:W-:Y:S05]  /*88b0*/  BSYNC B1 ;  /* 0x0000000000017941 */ /* 0x000fea0003800000 */
.L_x_113:
        /* <DEDUP_REMOVED lines=22> */
.L_x_119:
[----:B------:R-:W-:Y:S05]  /*8a20*/  BSYNC.RECONVERGENT B6 ;  /* 0x0000000000067941 */ /* 0x000fea0003800200 */
.L_x_118:
        /* <DEDUP_REMOVED lines=10> */
[----:B------:R-:W-:Y:S01]  /*8ad0*/  ISETP.NE.AND P6, PT, R198, RZ, PT ;  /* 0x000000ffc600720c */ /* 0x000fe20003fc5270 */
[----:B------:R-:W-:Y:S01]  /*8ae0*/  HADD2.F32 R83, -RZ, R0.H0_H0 ;  /* 0x20000000ff537230 */ /* 0x000fe20000004100 */
[----:B------:R-:W-:Y:S01]  /*8af0*/  F2FP.F16.E4M3.UNPACK_B R0, R142 ;  /* 0x0000008eff00723e */ /* 0x000fe200020006ff */
[--C-:B------:R-:W-:Y:S01]  /*8b00*/  HADD2.F32 R78, -RZ, R3.reuse.H0_H0 ;  /* 0x20000003ff4e7230 */ /* 0x100fe20000004100 */
[----:B------:R-:W-:Y:S01]  /*8b10*/  F2FP.F16.E4M3.UNPACK_B R122, R150.H1 ;  /* 0x00000096ff7a723e */ /* 0x000fe200030006ff */
[----:B------:R-:W-:Y:S01]  /*8b20*/  HADD2.F32 R80, -RZ, R3.H1_H1 ;  /* 0x30000003ff507230 */ /* 0x000fe20000004100 */
[----:B------:R-:W-:Y:S01]  /*8b30*/  F2FP.F16.E4M3.UNPACK_B R3, R141.H1 ;  /* 0x0000008dff03723e */ /* 0x000fe200030006ff */
[--C-:B------:R-:W-:Y:S01]  /*8b40*/  HADD2.F32 R87, -RZ, R0.reuse.H0_H0 ;  /* 0x20000000ff577230 */ /* 0x100fe20000004100 */
[----:B------:R-:W-:Y:S01]  /*8b50*/  F2FP.F16.E4M3.UNPACK_B R130, R152.H1 ;  /* 0x00000098ff82723e */ /* 0x000fe200030006ff */
        /* <DEDUP_REMOVED lines=258> */
[----:B------:R-:W-:Y:S02]  /*9b80*/  UIADD3 UR8, UP0, UPT, UR52, 0x680, URZ ;  /* 0x0000068034087890 */ /* 0x000fe4000ff1e0ff */
[----:B------:R-:W-:Y:S02]  /*9b90*/  UIADD3 UR5, UPT, UPT, UR41, 0x80, URZ ;  /* 0x0000008029057890 */ /* 0x000fe4000fffe0ff */
[----:B------:R-:W-:Y:S01]  /*9ba0*/  MOV R189, UR10 ;  /* 0x0000000a00bd7c02 */ /* 0x000fe20008000f00 */
[----:B------:R-:W-:Y:S01]  /*9bb0*/  UIADD3.X UR9, UPT, UPT, URZ, UR53, URZ, UP0, !UPT ;  /* 0x00000035ff097290 */ /* 0x000fe200087fe4ff */
[----:B------:R-:W-:Y:S02]  /*9bc0*/  UMOV UR6, UR42 ;  /* 0x0000002a00067c82 */ /* 0x000fe40008000000 */
[----:B------:R-:W-:Y:S01]  /*9bd0*/  R2UR UR4, R189 ;  /* 0x00000000bd0472ca */ /* 0x000fe200000e0000 */
[----:B------:R-:W-:Y:S11]  /*9be0*/  UMOV UR7, UR36 ;  /* 0x0000002400077c82 */ /* 0x000ff60008000000 */
[----:B------:R-:W-:Y:S01]  /*9bf0*/  @!UPT UIADD3 URZ, UPT, UPT, URZ, URZ, URZ ;  /* 0x000000fffffff290 */ /* 0x000fe2000fffe0ff */
[----:B------:R2:W-:Y:S01]  /*9c00*/  UTMASTG.3D [UR4], [UR8] ;  /* 0x00000004080073b5 */ /* 0x0005e20008010000 */
[----:B------:R0:W-:Y:S01]  /*9c10*/  UTMACMDFLUSH ;  /* 0x00000000000079b7 */ /* 0x0001e20000000000 */
[----:B--2---:R-:W-:Y:S04]  /*9c20*/  DEPBAR.LE SB0, 0x1 ;  /* 0x000080400000791a */ /* 0x004fe80000000000 */
.L_x_121:
[----:B------:R-:W-:Y:S05]  /*9c30*/  BSYNC.RECONVERGENT B0 ;  /* 0x0000000000007941 */ /* 0x000fea0003800200 */
.L_x_120:
        /* <DEDUP_REMOVED lines=16> */
.L_x_125:
[----:B------:R-:W-:Y:S05]  /*9d40*/  BSYNC B0 ;  /* 0x0000000000007941 */ /* 0x000fea0003800000 */
.L_x_124:
        /* <DEDUP_REMOVED lines=21> */
.L_x_123:
[----:B------:R-:W-:Y:S05]  /*9ea0*/  BSYNC B1 ;  /* 0x0000000000017941 */ /* 0x000fea0003800000 */
.L_x_122:
[----:B------:R-:W-:Y:S05]  /*9eb0*/  VIADD R0, R157, 0xc0 ;  /* 0x000000c09d007836 */ /* 0x000fea0000000000 */
        /* <DEDUP_REMOVED lines=20> */
.L_x_127:
[----:B------:R-:W-:Y:S01]  /*a000*/  ISETP.NE.AND P0, PT, R190, RZ, PT ;  /* 0x000000ffbe00720c */ /* 0x000fe20003f05270 */
[----:B------:R-:W-:Y:S05]  /*a010*/  WARPSYNC.ALL ;  /* 0x0000000000007948 */ /* 0x000fea0003800000 */
[----:B------:R-:W-:Y:S01]  /*a020*/  R2UR UR4, R157 ;  /* 0x000000009d0472ca */ /* 0x000fe200000e0000 */
[----:B------:R-:W-:Y:S01]  /*a030*/  BSSY.RECONVERGENT B0, `(.L_x_128) ;  /* 0x000011d000007945 */ /* 0x000fe20003800200 */
[----:B------:R-:W-:Y:S02]  /*a040*/  F2FP.F16.E4M3.UNPACK_B R12, R140 ;  /* 0x0000008cff0c723e */ /* 0x000fe400020006ff */
[----:B------:R-:W-:Y:S02]  /*a050*/  F2FP.F16.E4M3.UNPACK_B R11, R141 ;  /* 0x0000008dff0b723e */ /* 0x000fe400020006ff */
[----:B------:R-:W-:Y:S01]  /*a060*/  F2FP.F16.E4M3.UNPACK_B R10, R142 ;  /* 0x0000008eff0a723e */ /* 0x000fe200020006ff */
[--C-:B------:R-:W-:Y:S01]  /*a070*/  HADD2.F32 R78, -RZ, R12.reuse.H0_H0 ;  /* 0x2000000cff4e7230 */ /* 0x100fe20000004100 */
[----:B------:R-:W-:Y:S01]  /*a080*/  F2FP.F16.E4M3.UNPACK_B R9, R143 ;  /* 0x0000008fff09723e */ /* 0x000fe200020006ff */
[----:B------:R-:W-:Y:S01]  /*a090*/  HADD2.F32 R80, -RZ, R12.H1_H1 ;  /* 0x3000000cff507230 */ /* 0x000fe20000004100 */
[----:B------:R-:W-:Y:S01]  /*a0a0*/  F2FP.F16.E4M3.UNPACK_B R8, R144 ;  /* 0x00000090ff08723e */ /* 0x000fe200020006ff */
[--C-:B------:R-:W-:Y:S01]  /*a0b0*/  HADD2.F32 R83, -RZ, R11.reuse.H0_H0 ;  /* 0x2000000bff537230 */ /* 0x100fe20000004100 */
[----:B------:R-:W-:Y:S01]  /*a0c0*/  F2FP.F16.E4M3.UNPACK_B R7, R145 ;  /* 0x00000091ff07723e */ /* 0x000fe200020006ff */
[----:B-1----:R-:W-:Y:S01]  /*a0d0*/  HADD2.F32 R84, -RZ, R11.H1_H1 ;  /* 0x3000000bff547230 */ /* 0x002fe20000004100 */
[----:B------:R-:W-:Y:S01]  /*a0e0*/  F2FP.F16.E4M3.UNPACK_B R6, R146 ;  /* 0x00000092ff06723e */ /* 0x000fe200020006ff */
[--C-:B------:R-:W-:Y:S01]  /*a0f0*/  HADD2.F32 R87, -RZ, R10.reuse.H0_H0 ;  /* 0x2000000aff577230 */ /* 0x100fe20000004100 */
[----:B------:R-:W-:Y:S01]  /*a100*/  F2FP.F16.E4M3.UNPACK_B R5, R147 ;  /* 0x00000093ff05723e */ /* 0x000fe200020006ff */
[----:B------:R-:W-:Y:S01]  /*a110*/  HADD2.F32 R88, -RZ, R10.H1_H1 ;  /* 0x3000000aff587230 */ /* 0x000fe20000004100 */
[----:B------:R-:W-:Y:S01]  /*a120*/  F2FP.F16.E4M3.UNPACK_B R4, R148 ;  /* 0x00000094ff04723e */ /* 0x000fe200020006ff */
[--C-:B------:R-:W-:Y:S01]  /*a130*/  HADD2.F32 R91, -RZ, R9.reuse.H0_H0 ;  /* 0x20000009ff5b7230 */ /* 0x100fe20000004100 */
[----:B------:R-:W-:Y:S01]  /*a140*/  F2FP.F16.E4M3.UNPACK_B R0, R154 ;  /* 0x0000009aff00723e */ /* 0x000fe200020006ff */
[----:B------:R-:W-:Y:S01]  /*a150*/  HADD2.F32 R92, -RZ, R9.H1_H1 ;  /* 0x30000009ff5c7230 */ /* 0x000fe20000004100 */
        /* <DEDUP_REMOVED lines=8> */
[----:B------:R-:W-:Y:S01]  /*a1e0*/  F2FP.F16.E4M3.UNPACK_B R143, R143.H1 ;  /* 0x0000008fff8f723e */ /* 0x000fe200030006ff */
[--C-:B------:R-:W-:Y:S01]  /*a1f0*/  HADD2.F32 R103, -RZ, R6.reuse.H0_H0 ;  /* 0x20000006ff677230 */ /* 0x100fe20000004100 */
[----:B------:R-:W-:Y:S01]  /*a200*/  R2UR UR5, R193 ;  /* 0x00000000c10572ca */ /* 0x000fe200000e0000 */
[----:B------:R-:W-:Y:S01]  /*a210*/  HADD2.F32 R104, -RZ, R6.H1_H1 ;  /* 0x30000006ff687230 */ /* 0x000fe20000004100 */
[----:B------:R-:W-:Y:S01]  /*a220*/  F2FP.F16.E4M3.UNPACK_B R116, R149 ;  /* 0x00000095ff74723e */ /* 0x000fe200020006ff */
[--C-:B------:R-:W-:Y:S01]  /*a230*/  HADD2.F32 R107, -RZ, R5.reuse.H0_H0 ;  /* 0x20000005ff6b7230 */ /* 0x100fe20000004100 */
[----:B------:R-:W-:Y:S01]  /*a240*/  F2FP.F16.E4M3.UNPACK_B R120, R150 ;  /* 0x00000096ff78723e */ /* 0x000fe200020006ff */
[----:B------:R-:W-:Y:S01]  /*a250*/  HADD2.F32 R108, -RZ, R5.H1_H1 ;  /* 0x30000005ff6c7230 */ /* 0x000fe20000004100 */
[-C--:B------:R-:W-:Y:S01]  /*a260*/  F2FP.F16.E4M3.UNPACK_B R124, R151.reuse ;  /* 0x00000097ff7c723e */ /* 0x080fe200020006ff */
[--C-:B------:R-:W-:Y:S01]  /*a270*/  HADD2.F32 R111, -RZ, R4.reuse.H0_H0 ;  /* 0x20000004ff6f7230 */ /* 0x100fe20000004100 */
[----:B------:R-:W-:Y:S01]  /*a280*/  F2FP.F16.E4M3.UNPACK_B R151, R151.H1 ;  /* 0x00000097ff97723e */ /* 0x000fe200030006ff */
[----:B------:R-:W-:Y:S01]  /*a290*/  HADD2.F32 R112, -RZ, R4.H1_H1 ;  /* 0x30000004ff707230 */ /* 0x000fe20000004100 */
[----:B------:R-:W-:Y:S01]  /*a2a0*/  F2FP.F16.E4M3.UNPACK_B R128, R152 ;  /* 0x00000098ff80723e */ /* 0x000fe200020006ff */
[----:B------:R-:W1:Y:S01]  /*a2b0*/  LDTM.x64 R4, tmem[UR4+0xc0] ;  /* 0x0000c004000479ee */ /* 0x000e620008340000 */
[----:B------:R-:W-:Y:S01]  /*a2c0*/  NOP ;  /* 0x0000000000007918 */ /* 0x000fe20000000000 */
[--C-:B------:R-:W-:Y:S01]  /*a2d0*/  HADD2.F32 R81, -RZ, R140.reuse.H0_H0 ;  /* 0x2000008cff517230 */ /* 0x100fe20000004100 */
[----:B------:R-:W-:Y:S01]  /*a2e0*/  UIADD3 UR5, UPT, UPT, UR5, 0xf0, URZ ;  /* 0x000000f005057890 */ /* 0x000fe2000fffe0ff */
[----:B------:R-:W-:Y:S01]  /*a2f0*/  HADD2.F32 R82, -RZ, R140.H1_H1 ;  /* 0x3000008cff527230 */ /* 0x000fe20000004100 */
[----:B------:R-:W-:Y:S01]  /*a300*/  F2FP.F16.E4M3.UNPACK_B R137, R155 ;  /* 0x0000009bff89723e */ /* 0x000fe200020006ff */
[--C-:B------:R-:W-:Y:S01]  /*a310*/  HADD2.F32 R135, -RZ, R0.reuse.H0_H0 ;  /* 0x20000000ff877230 */ /* 0x100fe20000004100 */
[----:B------:R-:W-:Y:S01]  /*a320*/  UPRMT UR5, UR37, 0x654, UR5 ;  /* 0x0000065425057896 */ /* 0x000fe20008000005 */
[----:B------:R-:W-:Y:S01]  /*a330*/  HADD2.F32 R136, -RZ, R0.H1_H1 ;  /* 0x30000000ff887230 */ /* 0x000fe20000004100 */
[----:B------:R-:W-:Y:S01]  /*a340*/  F2FP.F16.E4M3.UNPACK_B R144, R144.H1 ;  /* 0x00000090ff90723e */ /* 0x000fe200030006ff */
[--C-:B------:R-:W-:Y:S01]  /*a350*/  HADD2.F32 R131, -RZ, R3.reuse.H0_H0 ;  /* 0x20000003ff837230 */ /* 0x100fe20000004100 */
[----:B------:R-:W-:Y:S01]  /*a360*/  F2FP.F16.E4M3.UNPACK_B R145, R145.H1 ;  /* 0x00000091ff91723e */ /* 0x000fe200030006ff */
[----:B------:R-:W-:Y:S01]  /*a370*/  HADD2.F32 R132, -RZ, R3.H1_H1 ;  /* 0x30000003ff847230 */ /* 0x000fe20000004100 */
[----:B------:R-:W-:Y:S01]  /*a380*/  F2FP.F16.E4M3.UNPACK_B R146, R146.H1 ;  /* 0x00000092ff92723e */ /* 0x000fe200030006ff */
[--C-:B------:R-:W-:Y:S01]  /*a390*/  HADD2.F32 R115, -RZ, R116.reuse.H0_H0 ;  /* 0x20000074ff737230 */ /* 0x100fe20000004100 */
[----:B------:R-:W-:Y:S01]  /*a3a0*/  F2FP.F16.E4M3.UNPACK_B R147, R147.H1 ;  /* 0x00000093ff93723e */ /* 0x000fe200030006ff */
[----:B-1----:R-:W-:Y:S01]  /*a3b0*/  SYNCS.ARRIVE.TRANS64.RED.A1T0 RZ, [UR5], RZ ;  /* 0x000000ffffff79a7 */ /* 0x002fe20008100405 */
[----:B------:R-:W-:Y:S01]  /*a3c0*/  HADD2.F32 R116, -RZ, R116.H1_H1 ;  /* 0x30000074ff747230 */ /* 0x000fe20000004100 */
[----:B------:R-:W-:Y:S01]  /*a3d0*/  F2FP.F16.E4M3.UNPACK_B R148, R148.H1 ;  /* 0x00000094ff94723e */ /* 0x000fe200030006ff */
[--C-:B------:R-:W-:Y:S01]  /*a3e0*/  HADD2.F32 R119, -RZ, R120.reuse.H0_H0 ;  /* 0x20000078ff777230 */ /* 0x100fe20000004100 */
[----:B------:R-:W-:Y:S01]  /*a3f0*/  F2FP.F16.E4M3.UNPACK_B R149, R149.H1 ;  /* 0x00000095ff95723e */ /* 0x000fe200030006ff */
[----:B------:R-:W-:Y:S01]  /*a400*/  HADD2.F32 R120, -RZ, R120.H1_H1 ;  /* 0x30000078ff787230 */ /* 0x000fe20000004100 */
[----:B------:R-:W-:Y:S01]  /*a410*/  F2FP.F16.E4M3.UNPACK_B R150, R150.H1 ;  /* 0x00000096ff96723e */ /* 0x000fe200030006ff */
[--C-:B------:R-:W-:Y:S02]  /*a420*/  HADD2.F32 R123, -RZ, R124.reuse.H0_H0 ;  /* 0x2000007cff7b7230 */ /* 0x100fe40000004100 */
[C-C-:B------:R-:W-:Y:S01]  /*a430*/  FFMA R4, R77.reuse, R4, R2.reuse ;  /* 0x000000044d047223 */ /* 0x140fe20000000002 */
[C-C-:B------:R-:W-:Y:S01]  /*a440*/  FFMA R5, R77.reuse, R5, R2.reuse ;  /* 0x000000054d057223 */ /* 0x140fe20000000002 */
[C-C-:B------:R-:W-:Y:S01]  /*a450*/  FFMA R6, R77.reuse, R6, R2.reuse ;  /* 0x000000064d067223 */ /* 0x140fe20000000002 */
[C-C-:B------:R-:W-:Y:S01]  /*a460*/  FFMA R7, R77.reuse, R7, R2.reuse ;  /* 0x000000074d077223 */ /* 0x140fe20000000002 */
[C-C-:B------:R-:W-:Y:S01]  /*a470*/  FFMA R8, R77.reuse, R8, R2.reuse ;  /* 0x000000084d087223 */ /* 0x140fe20000000002 */
[C-C-:B------:R-:W-:Y:S01]  /*a480*/  FFMA R9, R77.reuse, R9, R2.reuse ;  /* 0x000000094d097223 */ /* 0x140fe20000000002 */
[----:B------:R-:W-:Y:S02]  /*a490*/  HADD2.F32 R124, -RZ, R124.H1_H1 ;  /* 0x3000007cff7c7230 */ /* 0x000fe40000004100 */
[C-C-:B------:R-:W-:Y:S01]  /*a4a0*/  FFMA R10, R77.reuse, R10, R2.reuse ;  /* 0x0000000a4d0a7223 */ /* 0x140fe20000000002 */
[----:B------:R-:W-:Y:S02]  /*a4b0*/  HADD2.F32 R126, -RZ, R151.H1_H1 ;  /* 0x30000097ff7e7230 */ /* 0x000fe40000004100 */
[C-C-:B------:R-:W-:Y:S01]  /*a4c0*/  FFMA R11, R77.reuse, R11, R2.reuse ;  /* 0x0000000b4d0b7223 */ /* 0x140fe20000000002 */
[C-C-:B------:R-:W-:Y:S01]  /*a4d0*/  FFMA R12, R77.reuse, R12, R2.reuse ;  /* 0x0000000c4d0c7223 */ /* 0x140fe20000000002 */
[C-C-:B------:R-:W-:Y:S01]  /*a4e0*/  FFMA R13, R77.reuse, R13, R2.reuse ;  /* 0x0000000d4d0d7223 */ /* 0x140fe20000000002 */
[--C-:B------:R-:W-:Y:S02]  /*a4f0*/  HADD2.F32 R127, -RZ, R128.reuse.H0_H0 ;  /* 0x20000080ff7f7230 */ /* 0x100fe40000004100 */
[C-C-:B------:R-:W-:Y:S01]  /*a500*/  FFMA R14, R77.reuse, R14, R2.reuse ;  /* 0x0000000e4d0e7223 */ /* 0x140fe20000000002 */
        /* <DEDUP_REMOVED lines=45> */
[----:B------:R-:W-:Y:S01]  /*a7e0*/  F2FP.F16.E4M3.UNPACK_B R152, R152.H1 ;  /* 0x00000098ff98723e */ /* 0x000fe200030006ff */
        /* <DEDUP_REMOVED lines=10> */
[--C-:B------:R-:W-:Y:S01]  /*a890*/  FFMA R66, R77, R66, R2.reuse ;  /* 0x000000424d427223 */ /* 0x100fe20000000002 */
[----:B------:R-:W-:Y:S01]  /*a8a0*/  IADD3 R139, PT, PT, R139, 0x1, RZ ;  /* 0x000000018b8b7810 */ /* 0x000fe20007ffe0ff */
[----:B------:R-:W-:Y:S01]  /*a8b0*/  FFMA R2, R77, R67, R2 ;  /* 0x000000434d027223 */ /* 0x000fe20000000002 */
        /* <DEDUP_REMOVED lines=8> */
[--C-:B------:R-:W-:Y:S02]  /*a940*/  HADD2.F32 R89, -RZ, R142.reuse.H0_H0 ;  /* 0x2000008eff597230 */ /* 0x100fe40000004100 */
[----:B------:R-:W-:Y:S01]  /*a950*/  FFMA R10, R79, R85, R10 ;  /* 0x000000554f0a7223 */ /* 0x000fe2000000000a */
[----:B------:R-:W-:Y:S01]  /*a960*/  F2FP.SATFINITE.RELU.E4M3.F32.PACK_AB_MERGE_C R80, R7, R6, RZ ;  /* 0x000000060750723e */ /* 0x000fe200048078ff */
[----:B------:R-:W-:Y:S02]  /*a970*/  HADD2.F32 R90, -RZ, R142.H1_H1 ;  /* 0x3000008eff5a7230 */ /* 0x000fe40000004100 */
        /* <DEDUP_REMOVED lines=34> */
[----:B------:R1:W-:Y:S01]  /*aba0*/  STS.128 [R171+UR49+0xa200], R80 ;  /* 0x00a20050ab007988 */ /* 0x0003e20008000c31 */
[C---:B------:R-:W-:Y:S01]  /*abb0*/  FFMA R24, R79.reuse, R103, R24 ;  /* 0x000000674f187223 */ /* 0x040fe20000000018 */
[----:B------:R-:W-:Y:S01]  /*abc0*/  FFMA R25, R79, R104, R25 ;  /* 0x000000684f197223 */ /* 0x000fe20000000019 */
[----:B------:R-:W-:Y:S01]  /*abd0*/  F2FP.SATFINITE.RELU.E4M3.F32.PACK_AB_MERGE_C R9, R27, R26, RZ ;  /* 0x0000001a1b09723e */ /* 0x000fe200048078ff */
[--C-:B------:R-:W-:Y:S02]  /*abe0*/  HADD2.F32 R109, -RZ, R147.reuse.H0_H0 ;  /* 0x20000093ff6d7230 */ /* 0x100fe40000004100 */
[----:B------:R-:W-:Y:S01]  /*abf0*/  FFMA R30, R79, R105, R30 ;  /* 0x000000694f1e7223 */ /* 0x000fe2000000001e */
[----:B------:R-:W-:Y:S01]  /*ac00*/  HADD2.F32 R110, -RZ, R147.H1_H1 ;  /* 0x30000093ff6e7230 */ /* 0x000fe20000004100 */
[----:B------:R-:W-:Y:S01]  /*ac10*/  F2FP.SATFINITE.RELU.E4M3.F32.PACK_AB_MERGE_C R9, R21, R20, R9 ;  /* 0x000000141509723e */ /* 0x000fe20004807809 */
        /* <DEDUP_REMOVED lines=23> */
[----:B------:R-:W-:Y:S02]  /*ad90*/  HADD2.F32 R125, -RZ, R151.H0_H0 ;  /* 0x20000097ff7d7230 */ /* 0x000fe40000004100 */
        /* <DEDUP_REMOVED lines=13> */
[----:B------:R-:W-:Y:S01]  /*ae70*/  FFMA R55, R79, R130, R55 ;  /* 0x000000824f377223 */ /* 0x000fe20000000037 */
[----:B------:R-:W-:Y:S01]  /*ae80*/  F2FP.SATFINITE.RELU.E4M3.F32.PACK_AB_MERGE_C R11, R35, R34, RZ ;  /* 0x00000022230b723e */ /* 0x000fe200048078ff */
[C---:B------:R-:W-:Y:S01]  /*ae90*/  FFMA R52, R79.reuse, R131, R52 ;  /* 0x000000834f347223 */ /* 0x040fe20000000034 */
        /* <DEDUP_REMOVED lines=54> */
.L_x_129:
[----:B------:R-:W-:Y:S05]  /*b200*/  BSYNC.RECONVERGENT B0 ;  /* 0x0000000000007941 */ /* 0x000fea0003800200 */
.L_x_128:
[----:B------:R-:W-:Y:S01]  /*b210*/  BAR.SYNC.DEFER_BLOCKING 0x1, 0x80 ;  /* 0x0042000000007b1d */ /* 0x000fe20000010000 */
[----:B------:R-:W-:Y:S01]  /*b220*/  ISETP.NE.AND P2, PT, R191, RZ, PT ;  /* 0x000000ffbf00720c */ /* 0x000fe20003f45270 */
[----:B------:R-:W-:Y:S01]  /*b230*/  IMAD.IADD R14, R75, 0x1, R168 ;  /* 0x000000014b0e7824 */ /* 0x000fe200078e02a8 */
[----:B------:R-:W-:Y:S01]  /*b240*/  ISETP.NE.AND P0, PT, R192, 0x2, PT ;  /* 0x00000002c000780c */ /* 0x000fe20003f05270 */
[----:B------:R-:W-:Y:S01]  /*b250*/  IMAD.IADD R15, R76, 0x1, R169 ;  /* 0x000000014c0f7824 */ /* 0x000fe200078e02a9 */
[----:B------:R-:W-:Y:S02]  /*b260*/  ISETP.NE.AND P1, PT, R139, 0x2, PT ;  /* 0x000000028b00780c */ /* 0x000fe40003f25270 */
[----:B------:R-:W-:Y:S02]  /*b270*/  SEL R2, RZ, 0x1, P0 ;  /* 0x00000001ff027807 */ /* 0x000fe40000000000 */
[----:B------:R-:W-:Y:S02]  /*b280*/  SEL R0, RZ, 0x1, P1 ;  /* 0x00000001ff007807 */ /* 0x000fe40000800000 */
[----:B------:R-:W-:Y:S02]  /*b290*/  LOP3.LUT R182, R182, R2, RZ, 0x3c, !PT ;  /* 0x00000002b6b67212 */ /* 0x000fe400078e3cff */
[----:B------:R-:W-:Y:S02]  /*b2a0*/  LOP3.LUT R183, R183, R0, RZ, 0x3c, !PT ;  /* 0x00000000b7b77212 */ /* 0x000fe400078e3cff */
[----:B------:R-:W-:Y:S02]  /*b2b0*/  @P2 R2UR UR36, R179 ;  /* 0x00000000b32422ca */ /* 0x000fe400000e0000 */
[----:B------:R-:W-:Y:S02]  /*b2c0*/  SEL R192, R192, RZ, P0 ;  /* 0x000000ffc0c07207 */ /* 0x000fe40000000000 */
[----:B------:R-:W-:Y:S01]  /*b2d0*/  SEL R139, R139, RZ, P1 ;  /* 0x000000ff8b8b7207 */ /* 0x000fe20000800000 */
[----:B------:R-:W-:Y:S10]  /*b2e0*/  @P2 BRA `(.L_x_130) ;  /* 0xffffff9800502947 */ /* 0x000ff4000383ffff */
[----:B------:R-:W-:Y:S05]  /*b2f0*/  EXIT ;  /* 0x000000000000794d */ /* 0x000fea0003800000 */
.L_x_19:
[----:B----4-:R4:W1:Y:S02]  /*b300*/  SYNCS.PHASECHK.TRANS64.TRYWAIT P0, [R2+URZ+0x110], R3 ;  /* 0x00011003020075a7 */ /* 0x01086400080011ff */
[----:B-1----:R-:W-:Y:S05]  /*b310*/  @!P0 NANOSLEEP.SYNCS 0x989680 ;  /* 0x009896800000895d */ /* 0x002fea0003900000 */
[----:B------:R-:W1:Y:S02]  /*b320*/  @!P0 SYNCS.PHASECHK.TRANS64 P0, [R2+URZ+0x110], R3 ;  /* 0x00011003020085a7 */ /* 0x000e6400080010ff */
[----:B-1----:R-:W-:Y:S05]  /*b330*/  @!P0 BRA `(.L_x_19) ;  /* 0xfffffffc00f08947 */ /* 0x002fea000383ffff */
[----:B------:R-:W-:Y:S05]  /*b340*/  BRA `(.L_x_131) ;  /* 0xffffff6000987947 */ /* 0x000fea000383ffff */
.L_x_22:
[----:B-1----:R-:W-:-:S07]  /*b350*/  MOV R2, UR33 ;  /* 0x0000002100027c02 */ /* 0x002fce0008000f00 */
.L_x_132:
[----:B-1----:R1:W4:Y:S02]  /*b360*/  SYNCS.PHASECHK.TRANS64.TRYWAIT P0, [R2+URZ+0x38], R4 ;  /* 0x00003804020075a7 */ /* 0x00232400080011ff */
[----:B----4-:R-:W-:Y:S05]  /*b370*/  @!P0 NANOSLEEP.SYNCS 0x989680 ;  /* 0x009896800000895d */ /* 0x010fea0003900000 */
[----:B------:R-:W4:Y:S02]  /*b380*/  @!P0 SYNCS.PHASECHK.TRANS64 P0, [R2+URZ+0x38], R4 ;  /* 0x00003804020085a7 */ /* 0x000f2400080010ff */
[----:B----4-:R-:W-:Y:S05]  /*b390*/  @!P0 BRA `(.L_x_132) ;  /* 0xfffffffc00f08947 */ /* 0x010fea000383ffff */
[----:B------:R-:W-:Y:S05]  /*b3a0*/  BRA `(.L_x_21) ;  /* 0xffffff6000e87947 */ /* 0x000fea000383ffff */
.L_x_28:
[----:B-1----:R-:W-:-:S07]  /*b3b0*/  MOV R2, UR17 ;  /* 0x0000001100027c02 */ /* 0x002fce0008000f00 */
.L_x_133:
[----:B-1----:R1:W4:Y:S02]  /*b3c0*/  SYNCS.PHASECHK.TRANS64.TRYWAIT P0, [R2+URZ+0x38], R4 ;  /* 0x00003804020075a7 */ /* 0x00232400080011ff */
[----:B----4-:R-:W-:Y:S05]  /*b3d0*/  @!P0 NANOSLEEP.SYNCS 0x989680 ;  /* 0x009896800000895d */ /* 0x010fea0003900000 */
[----:B------:R-:W4:Y:S02]  /*b3e0*/  @!P0 SYNCS.PHASECHK.TRANS64 P0, [R2+URZ+0x38], R4 ;  /* 0x00003804020085a7 */ /* 0x000f2400080010ff */
[----:B----4-:R-:W-:Y:S05]  /*b3f0*/  @!P0 BRA `(.L_x_133) ;  /* 0xfffffffc00f08947 */ /* 0x010fea000383ffff */
[----:B------:R-:W-:Y:S05]  /*b400*/  BRA `(.L_x_27) ;  /* 0xffffff6400947947 */ /* 0x000fea000383ffff */
.L_x_32:
[----:B-1----:R1:W4:Y:S02]  /*b410*/  SYNCS.PHASECHK.TRANS64.TRYWAIT P0, [R2+URZ+0xc0], R3 ;  /* 0x0000c003020075a7 */ /* 0x00232400080011ff */
[----:B----4-:R-:W-:Y:S05]  /*b420*/  @!P0 NANOSLEEP.SYNCS 0x989680 ;  /* 0x009896800000895d */ /* 0x010fea0003900000 */
[----:B------:R-:W4:Y:S02]  /*b430*/  @!P0 SYNCS.PHASECHK.TRANS64 P0, [R2+URZ+0xc0], R3 ;  /* 0x0000c003020085a7 */ /* 0x000f2400080010ff */
[----:B----4-:R-:W-:Y:S05]  /*b440*/  @!P0 BRA `(.L_x_32) ;  /* 0xfffffffc00f08947 */ /* 0x010fea000383ffff */
[----:B------:R-:W-:Y:S05]  /*b450*/  BRA `(.L_x_134) ;  /* 0xffffff6800247947 */ /* 0x000fea000383ffff */
.L_x_36:
[----:B--2---:R-:W-:-:S07]  /*b460*/  MOV R0, UR5 ;  /* 0x0000000500007c02 */ /* 0x004fce0008000f00 */
.L_x_135:
[----:B-1----:R1:W2:Y:S02]  /*b470*/  SYNCS.PHASECHK.TRANS64.TRYWAIT P0, [R0+URZ], R2 ;  /* 0x00000002000075a7 */ /* 0x0022a400080011ff */
[----:B--2---:R-:W-:Y:S05]  /*b480*/  @!P0 NANOSLEEP.SYNCS 0x989680 ;  /* 0x009896800000895d */ /* 0x004fea0003900000 */
[----:B------:R-:W2:Y:S02]  /*b490*/  @!P0 SYNCS.PHASECHK.TRANS64 P0, [R0+URZ], R2 ;  /* 0x00000002000085a7 */ /* 0x000ea400080010ff */
[----:B--2---:R-:W-:Y:S05]  /*b4a0*/  @!P0 BRA `(.L_x_135) ;  /* 0xfffffffc00f08947 */ /* 0x004fea000383ffff */
[----:B------:R-:W-:Y:S05]  /*b4b0*/  BRA `(.L_x_136) ;  /* 0xffffff6c00947947 */ /* 0x000fea000383ffff */
.L_x_37:
[----:B--2---:R-:W-:-:S07]  /*b4c0*/  MOV R0, UR5 ;  /* 0x0000000500007c02 */ /* 0x004fce0008000f00 */
.L_x_137:
[----:B-1----:R1:W2:Y:S02]  /*b4d0*/  SYNCS.PHASECHK.TRANS64.TRYWAIT P0, [R0+URZ], R3 ;  /* 0x00000003000075a7 */ /* 0x0022a400080011ff */
[----:B--2---:R-:W-:Y:S05]  /*b4e0*/  @!P0 NANOSLEEP.SYNCS 0x989680 ;  /* 0x009896800000895d */ /* 0x004fea0003900000 */
[----:B------:R-:W2:Y:S02]  /*b4f0*/  @!P0 SYNCS.PHASECHK.TRANS64 P0, [R0+URZ], R3 ;  /* 0x00000003000085a7 */ /* 0x000ea400080010ff */
[----:B--2---:R-:W-:Y:S05]  /*b500*/  @!P0 BRA `(.L_x_137) ;  /* 0xfffffffc00f08947 */ /* 0x004fea000383ffff */
[----:B------:R-:W-:Y:S05]  /*b510*/  BRA `(.L_x_138) ;  /* 0xffffff6c00a07947 */ /* 0x000fea000383ffff */
.L_x_38:
[----:B--2---:R-:W-:-:S07]  /*b520*/  MOV R0, UR5 ;  /* 0x0000000500007c02 */ /* 0x004fce0008000f00 */
.L_x_139:
[----:B-1----:R1:W2:Y:S02]  /*b530*/  SYNCS.PHASECHK.TRANS64.TRYWAIT P0, [R0+URZ], R3 ;  /* 0x00000003000075a7 */ /* 0x0022a400080011ff */
[----:B--2---:R-:W-:Y:S05]  /*b540*/  @!P0 NANOSLEEP.SYNCS 0x989680 ;  /* 0x009896800000895d */ /* 0x004fea0003900000 */
[----:B------:R-:W2:Y:S02]  /*b550*/  @!P0 SYNCS.PHASECHK.TRANS64 P0, [R0+URZ], R3 ;  /* 0x00000003000085a7 */ /* 0x000ea400080010ff */
[----:B--2---:R-:W-:Y:S05]  /*b560*/  @!P0 BRA `(.L_x_139) ;  /* 0xfffffffc00f08947 */ /* 0x004fea000383ffff */
[----:B------:R-:W-:Y:S05]  /*b570*/  BRA `(.L_x_140) ;  /* 0xffffff6c00ac7947 */ /* 0x000fea000383ffff */
.L_x_39:
[----:B--2---:R-:W-:-:S07]  /*b580*/  MOV R0, UR5 ;  /* 0x0000000500007c02 */ /* 0x004fce0008000f00 */
.L_x_141:
[----:B-1----:R1:W2:Y:S02]  /*b590*/  SYNCS.PHASECHK.TRANS64.TRYWAIT P0, [R0+URZ], R3 ;  /* 0x00000003000075a7 */ /* 0x0022a400080011ff */
[----:B--2---:R-:W-:Y:S05]  /*b5a0*/  @!P0 NANOSLEEP.SYNCS 0x989680 ;  /* 0x009896800000895d */ /* 0x004fea0003900000 */
[----:B------:R-:W2:Y:S02]  /*b5b0*/  @!P0 SYNCS.PHASECHK.TRANS64 P0, [R0+URZ], R3 ;  /* 0x00000003000085a7 */ /* 0x000ea400080010ff */
[----:B--2---:R-:W-:Y:S05]  /*b5c0*/  @!P0 BRA `(.L_x_141) ;  /* 0xfffffffc00f08947 */ /* 0x004fea000383ffff */
[----:B------:R-:W-:Y:S05]  /*b5d0*/  BRA `(.L_x_142) ;  /* 0xffffff6c00b87947 */ /* 0x000fea000383ffff */
.L_x_40:
[----:B--2---:R-:W-:-:S07]  /*b5e0*/  MOV R0, UR5 ;  /* 0x0000000500007c02 */ /* 0x004fce0008000f00 */
.L_x_143:
[----:B-1----:R1:W2:Y:S02]  /*b5f0*/  SYNCS.PHASECHK.TRANS64.TRYWAIT P0, [R0+URZ], R3 ;  /* 0x00000003000075a7 */ /* 0x0022a400080011ff */
[----:B--2---:R-:W-:Y:S05]  /*b600*/  @!P0 NANOSLEEP.SYNCS 0x989680 ;  /* 0x009896800000895d */ /* 0x004fea0003900000 */
[----:B------:R-:W2:Y:S02]  /*b610*/  @!P0 SYNCS.PHASECHK.TRANS64 P0, [R0+URZ], R3 ;  /* 0x00000003000085a7 */ /* 0x000ea400080010ff */
[----:B--2---:R-:W-:Y:S05]  /*b620*/  @!P0 BRA `(.L_x_143) ;  /* 0xfffffffc00f08947 */ /* 0x004fea000383ffff */
[----:B------:R-:W-:Y:S05]  /*b630*/  BRA `(.L_x_144) ;  /* 0xffffff6c00c47947 */ /* 0x000fea000383ffff */
.L_x_41:
[----:B--2---:R-:W-:-:S07]  /*b640*/  MOV R0, UR5 ;  /* 0x0000000500007c02 */ /* 0x004fce0008000f00 */
.L_x_145:
[----:B-1----:R1:W2:Y:S02]  /*b650*/  SYNCS.PHASECHK.TRANS64.TRYWAIT P0, [R0+URZ], R3 ;  /* 0x00000003000075a7 */ /* 0x0022a400080011ff */
[----:B--2---:R-:W-:Y:S05]  /*b660*/  @!P0 NANOSLEEP.SYNCS 0x989680 ;  /* 0x009896800000895d */ /* 0x004fea0003900000 */
[----:B------:R-:W2:Y:S02]  /*b670*/  @!P0 SYNCS.PHASECHK.TRANS64 P0, [R0+URZ], R3 ;  /* 0x00000003000085a7 */ /* 0x000ea400080010ff */
[----:B--2---:R-:W-:Y:S05]  /*b680*/  @!P0 BRA `(.L_x_145) ;  /* 0xfffffffc00f08947 */ /* 0x004fea000383ffff */
[----:B------:R-:W-:Y:S05]  /*b690*/  BRA `(.L_x_146) ;  /* 0xffffff6c00d07947 */ /* 0x000fea000383ffff */
.L_x_44:
[----:B-1----:R1:W2:Y:S02]  /*b6a0*/  SYNCS.PHASECHK.TRANS64.TRYWAIT P0, [R0+URZ+0x100], R4 ;  /* 0x00010004000075a7 */ /* 0x0022a400080011ff */
[----:B--2---:R-:W-:Y:S05]  /*b6b0*/  @!P0 NANOSLEEP.SYNCS 0x989680 ;  /* 0x009896800000895d */ /* 0x004fea0003900000 */
[----:B------:R-:W2:Y:S02]  /*b6c0*/  @!P0 SYNCS.PHASECHK.TRANS64 P0, [R0+URZ+0x100], R4 ;  /* 0x00010004000085a7 */ /* 0x000ea400080010ff */
[----:B--2---:R-:W-:Y:S05]  /*b6d0*/  @!P0 BRA `(.L_x_44) ;  /* 0xfffffffc00f08947 */ /* 0x004fea000383ffff */
[----:B------:R-:W-:Y:S05]  /*b6e0*/  BRA `(.L_x_147) ;  /* 0xffffff70002c7947 */ /* 0x000fea000383ffff */
.L_x_45:
[----:B------:R-:W-:-:S07]  /*b6f0*/  MOV R0, UR5 ;  /* 0x0000000500007c02 */ /* 0x000fce0008000f00 */
.L_x_148:
[----:B-1----:R1:W2:Y:S02]  /*b700*/  SYNCS.PHASECHK.TRANS64.TRYWAIT P0, [R0+URZ+0xd0], R5 ;  /* 0x0000d005000075a7 */ /* 0x0022a400080011ff */
[----:B--2---:R-:W-:Y:S05]  /*b710*/  @!P0 NANOSLEEP.SYNCS 0x989680 ;  /* 0x009896800000895d */ /* 0x004fea0003900000 */
[----:B------:R-:W2:Y:S02]  /*b720*/  @!P0 SYNCS.PHASECHK.TRANS64 P0, [R0+URZ+0xd0], R5 ;  /* 0x0000d005000085a7 */ /* 0x000ea400080010ff */
[----:B--2---:R-:W-:Y:S05]  /*b730*/  @!P0 BRA `(.L_x_148) ;  /* 0xfffffffc00f08947 */ /* 0x004fea000383ffff */
[----:B------:R-:W-:Y:S05]  /*b740*/  BRA `(.L_x_149) ;  /* 0xffffff70003c7947 */ /* 0x000fea000383ffff */
.L_x_46:
[----:B-1----:R1:W2:Y:S02]  /*b750*/  SYNCS.PHASECHK.TRANS64.TRYWAIT P1, [R0+URZ+0xc0], R4 ;  /* 0x0000c004000075a7 */ /* 0x0022a400080211ff */
[----:B--2---:R-:W-:Y:S05]  /*b760*/  @!P1 NANOSLEEP.SYNCS 0x989680 ;  /* 0x009896800000995d */ /* 0x004fea0003900000 */
[----:B------:R-:W2:Y:S02]  /*b770*/  @!P1 SYNCS.PHASECHK.TRANS64 P1, [R0+URZ+0xc0], R4 ;  /* 0x0000c004000095a7 */ /* 0x000ea400080210ff */
[----:B--2---:R-:W-:Y:S05]  /*b780*/  @!P1 BRA `(.L_x_46) ;  /* 0xfffffffc00f09947 */ /* 0x004fea000383ffff */
[----:B------:R-:W-:Y:S05]  /*b790*/  BRA `(.L_x_150) ;  /* 0xffffff70006c7947 */ /* 0x000fea000383ffff */
.L_x_49:
[----:B------:R-:W-:-:S07]  /*b7a0*/  MOV R0, UR5 ;  /* 0x0000000500007c02 */ /* 0x000fce0008000f00 */
.L_x_151:
[----:B-1----:R1:W2:Y:S02]  /*b7b0*/  SYNCS.PHASECHK.TRANS64.TRYWAIT P0, [R0+URZ+0xd0], R2 ;  /* 0x0000d002000075a7 */ /* 0x0022a400080011ff */
[----:B--2---:R-:W-:Y:S05]  /*b7c0*/  @!P0 NANOSLEEP.SYNCS 0x989680 ;  /* 0x009896800000895d */ /* 0x004fea0003900000 */
[----:B------:R-:W2:Y:S02]  /*b7d0*/  @!P0 SYNCS.PHASECHK.TRANS64 P0, [R0+URZ+0xd0], R2 ;  /* 0x0000d002000085a7 */ /* 0x000ea400080010ff */
[----:B--2---:R-:W-:Y:S05]  /*b7e0*/  @!P0 BRA `(.L_x_151) ;  /* 0xfffffffc00f08947 */ /* 0x004fea000383ffff */
[----:B------:R-:W-:Y:S05]  /*b7f0*/  BRA `(.L_x_48) ;  /* 0xffffff7000c07947 */ /* 0x000fea000383ffff */
.L_x_56:
[----:B-1----:R1:W2:Y:S02]  /*b800*/  SYNCS.PHASECHK.TRANS64.TRYWAIT P1, [R0+URZ+0xc0], R2 ;  /* 0x0000c002000075a7 */ /* 0x0022a400080211ff */
[----:B--2---:R-:W-:Y:S05]  /*b810*/  @!P1 NANOSLEEP.SYNCS 0x989680 ;  /* 0x009896800000995d */ /* 0x004fea0003900000 */
[----:B------:R-:W2:Y:S02]  /*b820*/  @!P1 SYNCS.PHASECHK.TRANS64 P1, [R0+URZ+0xc0], R2 ;  /* 0x0000c002000095a7 */ /* 0x000ea400080210ff */
[----:B--2---:R-:W-:Y:S05]  /*b830*/  @!P1 BRA `(.L_x_56) ;  /* 0xfffffffc00f09947 */ /* 0x004fea000383ffff */
[----:B------:R-:W-:Y:S05]  /*b840*/  BRA `(.L_x_152) ;  /* 0xffffff7800207947 */ /* 0x000fea000383ffff */
.L_x_57:
[----:B------:R-:W-:-:S07]  /*b850*/  MOV R2, UR8 ;  /* 0x0000000800027c02 */ /* 0x000fce0008000f00 */
.L_x_153:
[----:B-1----:R1:W2:Y:S02]  /*b860*/  SYNCS.PHASECHK.TRANS64.TRYWAIT P0, [R2+URZ+0xf0], R0 ;  /* 0x0000f000020075a7 */ /* 0x0022a400080011ff */
[----:B--2---:R-:W-:Y:S05]  /*b870*/  @!P0 NANOSLEEP.SYNCS 0x989680 ;  /* 0x009896800000895d */ /* 0x004fea0003900000 */
[----:B------:R-:W2:Y:S02]  /*b880*/  @!P0 SYNCS.PHASECHK.TRANS64 P0, [R2+URZ+0xf0], R0 ;  /* 0x0000f000020085a7 */ /* 0x000ea400080010ff */
[----:B--2---:R-:W-:Y:S05]  /*b890*/  @!P0 BRA `(.L_x_153) ;  /* 0xfffffffc00f08947 */ /* 0x004fea000383ffff */
[----:B------:R-:W-:Y:S05]  /*b8a0*/  BRA `(.L_x_154) ;  /* 0xffffff7800587947 */ /* 0x000fea000383ffff */
.L_x_60:
[----:B------:R-:W-:Y:S07]  /*b8b0*/  MOV R0, UR7 ;  /* 0x0000000700007c02 */ /* 0x000fee0008000f00 */
.L_x_155:
[----:B-1----:R1:W2:Y:S02]  /*b8c0*/  SYNCS.PHASECHK.TRANS64.TRYWAIT P0, [R0+URZ], R2 ;  /* 0x00000002000075a7 */ /* 0x0022a400080011ff */
[----:B--2---:R-:W-:Y:S05]  /*b8d0*/  @!P0 NANOSLEEP.SYNCS 0x989680 ;  /* 0x009896800000895d */ /* 0x004fea0003900000 */
[----:B------:R-:W2:Y:S02]  /*b8e0*/  @!P0 SYNCS.PHASECHK.TRANS64 P0, [R0+URZ], R2 ;  /* 0x00000002000085a7 */ /* 0x000ea400080010ff */
[----:B--2---:R-:W-:Y:S05]  /*b8f0*/  @!P0 BRA `(.L_x_155) ;  /* 0xfffffffc00f08947 */ /* 0x004fea000383ffff */
[----:B------:R-:W-:Y:S05]  /*b900*/  BRA `(.L_x_59) ;  /* 0xffffff7800747947 */ /* 0x000fea000383ffff */
.L_x_63:
[----:B------:R-:W-:-:S07]  /*b910*/  MOV R0, UR5 ;  /* 0x0000000500007c02 */ /* 0x000fce0008000f00 */
.L_x_156:
[----:B--2---:R2:W3:Y:S02]  /*b920*/  SYNCS.PHASECHK.TRANS64.TRYWAIT P0, [R0+URZ], R2 ;  /* 0x00000002000075a7 */ /* 0x0044e400080011ff */
[----:B---3--:R-:W-:Y:S05]  /*b930*/  @!P0 NANOSLEEP.SYNCS 0x989680 ;  /* 0x009896800000895d */ /* 0x008fea0003900000 */
[----:B------:R-:W3:Y:S02]  /*b940*/  @!P0 SYNCS.PHASECHK.TRANS64 P0, [R0+URZ], R2 ;  /* 0x00000002000085a7 */ /* 0x000ee400080010ff */
[----:B---3--:R-:W-:Y:S05]  /*b950*/  @!P0 BRA `(.L_x_156) ;  /* 0xfffffffc00f08947 */ /* 0x008fea000383ffff */
[----:B------:R-:W-:Y:S05]  /*b960*/  BRA `(.L_x_157) ;  /* 0xffffff7c00287947 */ /* 0x000fea000383ffff */
.L_x_64:
[----:B------:R-:W-:-:S07]  /*b970*/  MOV R0, UR7 ;  /* 0x0000000700007c02 */ /* 0x000fce0008000f00 */
.L_x_158:
[----:B--2---:R2:W3:Y:S02]  /*b980*/  SYNCS.PHASECHK.TRANS64.TRYWAIT P0, [R0+URZ], R2 ;  /* 0x00000002000075a7 */ /* 0x0044e400080011ff */
[----:B---3--:R-:W-:Y:S05]  /*b990*/  @!P0 NANOSLEEP.SYNCS 0x989680 ;  /* 0x009896800000895d */ /* 0x008fea0003900000 */
[----:B------:R-:W3:Y:S02]  /*b9a0*/  @!P0 SYNCS.PHASECHK.TRANS64 P0, [R0+URZ], R2 ;  /* 0x00000002000085a7 */ /* 0x000ee400080010ff */
[----:B---3--:R-:W-:Y:S05]  /*b9b0*/  @!P0 BRA `(.L_x_158) ;  /* 0xfffffffc00f08947 */ /* 0x008fea000383ffff */
[----:B------:R-:W-:Y:S05]  /*b9c0*/  BRA `(.L_x_159) ;  /* 0xffffff7c00347947 */ /* 0x000fea000383ffff */
.L_x_69:
[----:B---3--:R3:W1:Y:S02]  /*b9d0*/  SYNCS.PHASECHK.TRANS64.TRYWAIT P0, [R0+URZ+0xc0], R2 ;  /* 0x0000c002000075a7 */ /* 0x00866400080011ff */
[----:B-1----:R-:W-:Y:S05]  /*b9e0*/  @!P0 NANOSLEEP.SYNCS 0x989680 ;  /* 0x009896800000895d */ /* 0x002fea0003900000 */
[----:B------:R-:W1:Y:S02]  /*b9f0*/  @!P0 SYNCS.PHASECHK.TRANS64 P0, [R0+URZ+0xc0], R2 ;  /* 0x0000c002000085a7 */ /* 0x000e6400080010ff */
[----:B-1----:R-:W-:Y:S05]  /*ba00*/  @!P0 BRA `(.L_x_69) ;  /* 0xfffffffc00f08947 */ /* 0x002fea000383ffff */
[----:B------:R-:W-:Y:S05]  /*ba10*/  BRA `(.L_x_160) ;  /* 0xffffff8000407947 */ /* 0x000fea000383ffff */
.L_x_72:
[----:B------:R-:W-:Y:S07]  /*ba20*/  MOV R0, UR6 ;  /* 0x0000000600007c02 */ /* 0x000fee0008000f00 */
.L_x_161:
[----:B-1----:R1:W3:Y:S02]  /*ba30*/  SYNCS.PHASECHK.TRANS64.TRYWAIT P0, [R0+URZ+0xb8], R2 ;  /* 0x0000b802000075a7 */ /* 0x0022e400080011ff */
[----:B---3--:R-:W-:Y:S05]  /*ba40*/  @!P0 NANOSLEEP.SYNCS 0x989680 ;  /* 0x009896800000895d */ /* 0x008fea0003900000 */
[----:B------:R-:W3:Y:S02]  /*ba50*/  @!P0 SYNCS.PHASECHK.TRANS64 P0, [R0+URZ+0xb8], R2 ;  /* 0x0000b802000085a7 */ /* 0x000ee400080010ff */
[----:B---3--:R-:W-:Y:S05]  /*ba60*/  @!P0 BRA `(.L_x_161) ;  /* 0xfffffffc00f08947 */ /* 0x008fea000383ffff */
[----:B------:R-:W-:Y:S05]  /*ba70*/  BRA `(.L_x_71) ;  /* 0xffffff8400207947 */ /* 0x000fea000383ffff */
.L_x_75:
[----:B------:R-:W-:Y:S07]  /*ba80*/  MOV R0, UR6 ;  /* 0x0000000600007c02 */ /* 0x000fee0008000f00 */
.L_x_162:
[----:B-1----:R1:W2:Y:S02]  /*ba90*/  SYNCS.PHASECHK.TRANS64.TRYWAIT P0, [R0+URZ+0x90], R14 ;  /* 0x0000900e000075a7 */ /* 0x0022a400080011ff */
[----:B--2---:R-:W-:Y:S05]  /*baa0*/  @!P0 NANOSLEEP.SYNCS 0x989680 ;  /* 0x009896800000895d */ /* 0x004fea0003900000 */
[----:B------:R-:W2:Y:S02]  /*bab0*/  @!P0 SYNCS.PHASECHK.TRANS64 P0, [R0+URZ+0x90], R14 ;  /* 0x0000900e000085a7 */ /* 0x000ea400080010ff */
[----:B--2---:R-:W-:Y:S05]  /*bac0*/  @!P0 BRA `(.L_x_162) ;  /* 0xfffffffc00f08947 */ /* 0x004fea000383ffff */
[----:B------:R-:W-:Y:S05]  /*bad0*/  BRA `(.L_x_163) ;  /* 0xffffff8400987947 */ /* 0x000fea000383ffff */
.L_x_76:
[----:B------:R-:W-:Y:S07]  /*bae0*/  MOV R0, UR6 ;  /* 0x0000000600007c02 */ /* 0x000fee0008000f00 */
.L_x_164:
[----:B-1----:R1:W2:Y:S02]  /*baf0*/  SYNCS.PHASECHK.TRANS64.TRYWAIT P0, [R0+URZ+0x98], R14 ;  /* 0x0000980e000075a7 */ /* 0x0022a400080011ff */
[----:B--2---:R-:W-:Y:S05]  /*bb00*/  @!P0 NANOSLEEP.SYNCS 0x989680 ;  /* 0x009896800000895d */ /* 0x004fea0003900000 */
[----:B------:R-:W2:Y:S02]  /*bb10*/  @!P0 SYNCS.PHASECHK.TRANS64 P0, [R0+URZ+0x98], R14 ;  /* 0x0000980e000085a7 */ /* 0x000ea400080010ff */
[----:B--2---:R-:W-:Y:S05]  /*bb20*/  @!P0 BRA `(.L_x_164) ;  /* 0xfffffffc00f08947 */ /* 0x004fea000383ffff */
[----:B------:R-:W-:Y:S05]  /*bb30*/  BRA `(.L_x_165) ;  /* 0xffffff8400d07947 */ /* 0x000fea000383ffff */
.L_x_77:
[----:B------:R-:W-:Y:S07]  /*bb40*/  MOV R0, UR6 ;  /* 0x0000000600007c02 */ /* 0x000fee0008000f00 */
.L_x_166:
[----:B-1----:R1:W2:Y:S02]  /*bb50*/  SYNCS.PHASECHK.TRANS64.TRYWAIT P0, [R0+URZ+0xa0], R14 ;  /* 0x0000a00e000075a7 */ /* 0x0022a400080011ff */
[----:B--2---:R-:W-:Y:S05]  /*bb60*/  @!P0 NANOSLEEP.SYNCS 0x989680 ;  /* 0x009896800000895d */ /* 0x004fea0003900000 */
[----:B------:R-:W2:Y:S02]  /*bb70*/  @!P0 SYNCS.PHASECHK.TRANS64 P0, [R0+URZ+0xa0], R14 ;  /* 0x0000a00e000085a7 */ /* 0x000ea400080010ff */
[----:B--2---:R-:W-:Y:S05]  /*bb80*/  @!P0 BRA `(.L_x_166) ;  /* 0xfffffffc00f08947 */ /* 0x004fea000383ffff */
[----:B------:R-:W-:Y:S05]  /*bb90*/  BRA `(.L_x_167) ;  /* 0xffffff8800147947 */ /* 0x000fea000383ffff */
.L_x_78:
[----:B------:R-:W-:Y:S07]  /*bba0*/  MOV R0, UR6 ;  /* 0x0000000600007c02 */ /* 0x000fee0008000f00 */
.L_x_168:
[----:B-1----:R1:W2:Y:S02]  /*bbb0*/  SYNCS.PHASECHK.TRANS64.TRYWAIT P0, [R0+URZ+0xa8], R14 ;  /* 0x0000a80e000075a7 */ /* 0x0022a400080011ff */
[----:B--2---:R-:W-:Y:S05]  /*bbc0*/  @!P0 NANOSLEEP.SYNCS 0x989680 ;  /* 0x009896800000895d */ /* 0x004fea0003900000 */
[----:B------:R-:W2:Y:S02]  /*bbd0*/  @!P0 SYNCS.PHASECHK.TRANS64 P0, [R0+URZ+0xa8], R14 ;  /* 0x0000a80e000085a7 */ /* 0x000ea400080010ff */
[----:B--2---:R-:W-:Y:S05]  /*bbe0*/  @!P0 BRA `(.L_x_168) ;  /* 0xfffffffc00f08947 */ /* 0x004fea000383ffff */
[----:B------:R-:W-:Y:S05]  /*bbf0*/  BRA `(.L_x_169) ;  /* 0xffffff8800987947 */ /* 0x000fea000383ffff */
.L_x_80:
[----:B------:R-:W-:-:S07]  /*bc00*/  MOV R0, UR6 ;  /* 0x0000000600007c02 */ /* 0x000fce0008000f00 */
.L_x_170:
[----:B-1----:R1:W2:Y:S02]  /*bc10*/  SYNCS.PHASECHK.TRANS64.TRYWAIT P0, [R0+URZ+0x90], R2 ;  /* 0x00009002000075a7 */ /* 0x0022a400080011ff */
[----:B--2---:R-:W-:Y:S05]  /*bc20*/  @!P0 NANOSLEEP.SYNCS 0x989680 ;  /* 0x009896800000895d */ /* 0x004fea0003900000 */
[----:B------:R-:W2:Y:S02]  /*bc30*/  @!P0 SYNCS.PHASECHK.TRANS64 P0, [R0+URZ+0x90], R2 ;  /* 0x00009002000085a7 */ /* 0x000ea400080010ff */
[----:B--2---:R-:W-:Y:S05]  /*bc40*/  @!P0 BRA `(.L_x_170) ;  /* 0xfffffffc00f08947 */ /* 0x004fea000383ffff */
[----:B------:R-:W-:Y:S05]  /*bc50*/  BRA `(.L_x_171) ;  /* 0xffffff8c00087947 */ /* 0x000fea000383ffff */
.L_x_81:
[----:B-1----:R-:W-:-:S07]  /*bc60*/  MOV R0, UR6 ;  /* 0x0000000600007c02 */ /* 0x002fce0008000f00 */
.L_x_172:
[----:B-1----:R1:W2:Y:S02]  /*bc70*/  SYNCS.PHASECHK.TRANS64.TRYWAIT P0, [R0+URZ+0x98], R2 ;  /* 0x00009802000075a7 */ /* 0x0022a400080011ff */
[----:B--2---:R-:W-:Y:S05]  /*bc80*/  @!P0 NANOSLEEP.SYNCS 0x989680 ;  /* 0x009896800000895d */ /* 0x004fea0003900000 */
[----:B------:R-:W2:Y:S02]  /*bc90*/  @!P0 SYNCS.PHASECHK.TRANS64 P0, [R0+URZ+0x98], R2 ;  /* 0x00009802000085a7 */ /* 0x000ea400080010ff */
[----:B--2---:R-:W-:Y:S05]  /*bca0*/  @!P0 BRA `(.L_x_172) ;  /* 0xfffffffc00f08947 */ /* 0x004fea000383ffff */
[----:B------:R-:W-:Y:S05]  /*bcb0*/  BRA `(.L_x_173) ;  /* 0xffffff8800f87947 */ /* 0x000fea000383ffff */
.L_x_82:
[----:B-1----:R-:W-:-:S07]  /*bcc0*/  MOV R0, UR6 ;  /* 0x0000000600007c02 */ /* 0x002fce0008000f00 */
.L_x_174:
[----:B-1----:R1:W2:Y:S02]  /*bcd0*/  SYNCS.PHASECHK.TRANS64.TRYWAIT P0, [R0+URZ+0xa0], R2 ;  /* 0x0000a002000075a7 */ /* 0x0022a400080011ff */
[----:B--2---:R-:W-:Y:S05]  /*bce0*/  @!P0 NANOSLEEP.SYNCS 0x989680 ;  /* 0x009896800000895d */ /* 0x004fea0003900000 */
[----:B------:R-:W2:Y:S02]  /*bcf0*/  @!P0 SYNCS.PHASECHK.TRANS64 P0, [R0+URZ+0xa0], R2 ;  /* 0x0000a002000085a7 */ /* 0x000ea400080010ff */
[----:B--2---:R-:W-:Y:S05]  /*bd00*/  @!P0 BRA `(.L_x_174) ;  /* 0xfffffffc00f08947 */ /* 0x004fea000383ffff */
[----:B------:R-:W-:Y:S05]  /*bd10*/  BRA `(.L_x_175) ;  /* 0xffffff8800e87947 */ /* 0x000fea000383ffff */
.L_x_84:
[----:B--2---:R2:W4:Y:S02]  /*bd20*/  SYNCS.PHASECHK.TRANS64.TRYWAIT P0, [R0+URZ+0xc0], R2 ;  /* 0x0000c002000075a7 */ /* 0x00452400080011ff */
[----:B----4-:R-:W-:Y:S05]  /*bd30*/  @!P0 NANOSLEEP.SYNCS 0x989680 ;  /* 0x009896800000895d */ /* 0x010fea0003900000 */
[----:B------:R-:W4:Y:S02]  /*bd40*/  @!P0 SYNCS.PHASECHK.TRANS64 P0, [R0+URZ+0xc0], R2 ;  /* 0x0000c002000085a7 */ /* 0x000f2400080010ff */
[----:B----4-:R-:W-:Y:S05]  /*bd50*/  @!P0 BRA `(.L_x_84) ;  /* 0xfffffffc00f08947 */ /* 0x010fea000383ffff */
[----:B------:R-:W-:Y:S05]  /*bd60*/  BRA `(.L_x_176) ;  /* 0xffffff8c00c47947 */ /* 0x000fea000383ffff */
.L_x_97:
[----:B-1----:R1:W3:Y:S02]  /*bd70*/  SYNCS.PHASECHK.TRANS64.TRYWAIT P1, [R0+URZ+0x70], R3 ;  /* 0x00007003000075a7 */ /* 0x0022e400080211ff */
[----:B---3--:R-:W-:Y:S05]  /*bd80*/  @!P1 NANOSLEEP.SYNCS 0x989680 ;  /* 0x009896800000995d */ /* 0x008fea0003900000 */
[----:B------:R-:W3:Y:S02]  /*bd90*/  @!P1 SYNCS.PHASECHK.TRANS64 P1, [R0+URZ+0x70], R3 ;  /* 0x00007003000095a7 */ /* 0x000ee400080210ff */
[----:B---3--:R-:W-:Y:S05]  /*bda0*/  @!P1 BRA `(.L_x_97) ;  /* 0xfffffffc00f09947 */ /* 0x008fea000383ffff */
[----:B------:R-:W-:Y:S05]  /*bdb0*/  BRA `(.L_x_96) ;  /* 0xffffff9c00647947 */ /* 0x000fea000383ffff */
.L_x_99:
[----:B--2---:R2:W3:Y:S02]  /*bdc0*/  SYNCS.PHASECHK.TRANS64.TRYWAIT P0, [R193+URZ+0xe0], R4 ;  /* 0x0000e004c10075a7 */ /* 0x0044e400080011ff */
[----:B---3--:R-:W-:Y:S05]  /*bdd0*/  @!P0 NANOSLEEP.SYNCS 0x989680 ;  /* 0x009896800000895d */ /* 0x008fea0003900000 */
[----:B------:R-:W3:Y:S02]  /*bde0*/  @!P0 SYNCS.PHASECHK.TRANS64 P0, [R193+URZ+0xe0], R4 ;  /* 0x0000e004c10085a7 */ /* 0x000ee400080010ff */
[----:B---3--:R-:W-:Y:S05]  /*bdf0*/  @!P0 BRA `(.L_x_99) ;  /* 0xfffffffc00f08947 */ /* 0x008fea000383ffff */
[----:B------:R-:W-:Y:S05]  /*be00*/  BRA `(.L_x_98) ;  /* 0xffffff9c00c07947 */ /* 0x000fea000383ffff */
.L_x_108:
[----:B--2---:R2:W3:Y:S02]  /*be10*/  SYNCS.PHASECHK.TRANS64.TRYWAIT P0, [R0+URZ+0x70], R4 ;  /* 0x00007004000075a7 */ /* 0x0044e400080011ff */
[----:B---3--:R-:W-:Y:S05]  /*be20*/  @!P0 NANOSLEEP.SYNCS 0x989680 ;  /* 0x009896800000895d */ /* 0x008fea0003900000 */
[----:B------:R-:W3:Y:S02]  /*be30*/  @!P0 SYNCS.PHASECHK.TRANS64 P0, [R0+URZ+0x70], R4 ;  /* 0x00007004000085a7 */ /* 0x000ee400080010ff */
[----:B---3--:R-:W-:Y:S05]  /*be40*/  @!P0 BRA `(.L_x_108) ;  /* 0xfffffffc00f08947 */ /* 0x008fea000383ffff */
[----:B------:R-:W-:Y:S05]  /*be50*/  BRA `(.L_x_107) ;  /* 0xffffffb000cc7947 */ /* 0x000fea000383ffff */
.L_x_117:
[----:B--2---:R2:W3:Y:S02]  /*be60*/  SYNCS.PHASECHK.TRANS64.TRYWAIT P0, [R0+URZ+0x70], R7 ;  /* 0x00007007000075a7 */ /* 0x0044e400080011ff */
[----:B---3--:R-:W-:Y:S05]  /*be70*/  @!P0 NANOSLEEP.SYNCS 0x989680 ;  /* 0x009896800000895d */ /* 0x008fea0003900000 */
[----:B------:R-:W3:Y:S02]  /*be80*/  @!P0 SYNCS.PHASECHK.TRANS64 P0, [R0+URZ+0x70], R7 ;  /* 0x00007007000085a7 */ /* 0x000ee400080010ff */
[----:B---3--:R-:W-:Y:S05]  /*be90*/  @!P0 BRA `(.L_x_117) ;  /* 0xfffffffc00f08947 */ /* 0x008fea000383ffff */
[----:B------:R-:W-:Y:S05]  /*bea0*/  BRA `(.L_x_116) ;  /* 0xffffffc800287947 */ /* 0x000fea000383ffff */
.L_x_126:
[----:B--2---:R2:W3:Y:S02]  /*beb0*/  SYNCS.PHASECHK.TRANS64.TRYWAIT P0, [R0+URZ+0x70], R4 ;  /* 0x00007004000075a7 */ /* 0x0044e400080011ff */
[----:B---3--:R-:W-:Y:S05]  /*bec0*/  @!P0 NANOSLEEP.SYNCS 0x989680 ;  /* 0x009896800000895d */ /* 0x008fea0003900000 */
[----:B------:R-:W3:Y:S02]  /*bed0*/  @!P0 SYNCS.PHASECHK.TRANS64 P0, [R0+URZ+0x70], R4 ;  /* 0x00007004000085a7 */ /* 0x000ee400080010ff */
[----:B---3--:R-:W-:Y:S05]  /*bee0*/  @!P0 BRA `(.L_x_126) ;  /* 0xfffffffc00f08947 */ /* 0x008fea000383ffff */
[----:B------:R-:W-:Y:S05]  /*bef0*/  BRA `(.L_x_125) ;  /* 0xffffffdc00907947 */ /* 0x000fea000383ffff */
        .weak           $__internal_0_$__cuda_sm10x_tcgen05_guardrail_trap_col_being_dealloced_not_returned_by_alloc
        .type           $__internal_0_$__cuda_sm10x_tcgen05_guardrail_trap_col_being_dealloced_not_returned_by_alloc,@function
        .size           $__internal_0_$__cuda_sm10x_tcgen05_guardrail_trap_col_being_dealloced_not_returned_by_alloc,($__internal_1_$__cuda_sm10x_tcgen05_guardrail_trap_phase_invalid_during_alloc - $__internal_0_$__cuda_sm10x_tcgen05_guardrail_trap_col_being_dealloced_not_returned_by_alloc)
$__internal_0_$__cuda_sm10x_tcgen05_guardrail_trap_col_being_dealloced_not_returned_by_alloc:
[----:B------:R-:W-:Y:S05]  /*bf00*/  BPT.TRAP 0x1 ;  /* 0x000000040000795c */ /* 0x000fea0000300000 */
[----:B------:R-:W-:-:S04]  /*bf10*/  HFMA2 R3, -RZ, RZ, 0, 0 ;  /* 0x00000000ff037431 */ /* 0x000fc800000001ff */
[----:B------:R-:W-:Y:S05]  /*bf20*/  RET.REL.NODEC R2 `(_ZN7cutlass13device_kernelINS_4gemm6kernel13GemmUniversalIN4cute5tupleIJiiiiEEENS1_10collective13CollectiveMmaINS1_35MainloopSm100TmaUmmaWarpSpecializedILi7ELi2ELi2ENS5_IJNS4_1CILi1EEESB_SB_EEEEENS5_IJNSA_ILi128EEENSA_ILi256EEENSA_ILi64EEEEEENS_12float_e4m3_tENS5_IJlSB_lEEESI_SJ_NS4_8TiledMMAINS4_8MMA_AtomIJNS4_10MMA_TraitsINS4_19SM100_MMA_F8F6F4_SSEJSI_SI_fSE_SF_NS4_17integral_constantINS4_4UMMA5MajorELSQ_0EEESR_NSO_INSP_7ScaleInELSS_0EEEST_EEEEEENS4_6LayoutISC_NS5_IJNSA_ILi0EEESX_SX_EEEEENS5_IJNS4_10UnderscoreES10_S10_EEEEENS4_13SM90_TMA_LOADENS4_14ComposedLayoutINS4_7SwizzleILi2ELi4ELi3EEENS4_18smem_ptr_flag_bitsILi8EEENSW_INS5_IJNSA_ILi8EEESG_EEENS5_IJSG_SB_EEEEEEEvNS4_8identityES13_S1D_vS1E_EENS_8epilogue10collective18CollectiveEpilogueINS1G_23Sm100TmaWarpSpecializedILi4ELi2ELi64ELb0ELb0EEEJSH_NS5_IJNSW_ISE_SB_EENSW_ISG_SB_EEEEESI_SJ_SI_SJ_NS1G_6fusion15FusionCallbacksIS1K_NS1O_23LinCombPerRowBiasEltActINS1G_6thread4ReLuESI_fSI_SI_fLi16ELNS_15FloatRoundStyleE2EEESH_S1N_JEEENS4_5SM1004TMEM4LOAD26SM100_TMEM_LOAD_32dp32b64xES13_S1D_NS4_39AutoVectorizingCopyWithAssumedAlignmentILi128EEENS4_14SM90_TMA_STOREES1D_S21_S21_EEEvvEEEEvNT_6ParamsE) ;  /* 0xffffff4002347950 */ /* 0x000fea0003c3ffff */
        .weak           $__internal_1_$__cuda_sm10x_tcgen05_guardrail_trap_phase_invalid_during_alloc
        .type           $__internal_1_$__cuda_sm10x_tcgen05_guardrail_trap_phase_invalid_during_alloc,@function
        .size           $__internal_1_$__cuda_sm10x_tcgen05_guardrail_trap_phase_invalid_during_alloc,($__internal_2_$__cuda_sm10x_tcgen05_guardrail_trap_unallocated_columns_being_dealloced - $__internal_1_$__cuda_sm10x_tcgen05_guardrail_trap_phase_invalid_during_alloc)
$__internal_1_$__cuda_sm10x_tcgen05_guardrail_trap_phase_invalid_during_alloc:
[----:B------:R-:W-:Y:S05]  /*bf30*/  BPT.TRAP 0x1 ;  /* 0x000000040000795c */ /* 0x000fea0000300000 */
[----:B------:R-:W-:-:S04]  /*bf40*/  MOV R3, 0x0 ;  /* 0x0000000000037802 */ /* 0x000fc80000000f00 */
[----:B------:R-:W-:Y:S05]  /*bf50*/  RET.REL.NODEC R2 `(_ZN7cutlass13device_kernelINS_4gemm6kernel13GemmUniversalIN4cute5tupleIJiiiiEEENS1_10collective13CollectiveMmaINS1_35MainloopSm100TmaUmmaWarpSpecializedILi7ELi2ELi2ENS5_IJNS4_1CILi1EEESB_SB_EEEEENS5_IJNSA_ILi128EEENSA_ILi256EEENSA_ILi64EEEEEENS_12float_e4m3_tENS5_IJlSB_lEEESI_SJ_NS4_8TiledMMAINS4_8MMA_AtomIJNS4_10MMA_TraitsINS4_19SM100_MMA_F8F6F4_SSEJSI_SI_fSE_SF_NS4_17integral_constantINS4_4UMMA5MajorELSQ_0EEESR_NSO_INSP_7ScaleInELSS_0EEEST_EEEEEENS4_6LayoutISC_NS5_IJNSA_ILi0EEESX_SX_EEEEENS5_IJNS4_10UnderscoreES10_S10_EEEEENS4_13SM90_TMA_LOADENS4_14ComposedLayoutINS4_7SwizzleILi2ELi4ELi3EEENS4_18smem_ptr_flag_bitsILi8EEENSW_INS5_IJNSA_ILi8EEESG_EEENS5_IJSG_SB_EEEEEEEvNS4_8identityES13_S1D_vS1E_EENS_8epilogue10collective18CollectiveEpilogueINS1G_23Sm100TmaWarpSpecializedILi4ELi2ELi64ELb0ELb0EEEJSH_NS5_IJNSW_ISE_SB_EENSW_ISG_SB_EEEEESI_SJ_SI_SJ_NS1G_6fusion15FusionCallbacksIS1K_NS1O_23LinCombPerRowBiasEltActINS1G_6thread4ReLuESI_fSI_SI_fLi16ELNS_15FloatRoundStyleE2EEESH_S1N_JEEENS4_5SM1004TMEM4LOAD26SM100_TMEM_LOAD_32dp32b64xES13_S1D_NS4_39AutoVectorizingCopyWithAssumedAlignmentILi128EEENS4_14SM90_TMA_STOREES1D_S21_S21_EEEvvEEEEvNT_6ParamsE) ;  /* 0xffffff4002287950 */ /* 0x000fea0003c3ffff */
        .weak           $__internal_2_$__cuda_sm10x_tcgen05_guardrail_trap_unallocated_columns_being_dealloced
        .type           $__internal_2_$__cuda_sm10x_tcgen05_guardrail_trap_unallocated_columns_being_dealloced,@function
        .size           $__internal_2_$__cuda_sm10x_tcgen05_guardrail_trap_unallocated_columns_being_dealloced,(.L_x_178 - $__internal_2_$__cuda_sm10x_tcgen05_guardrail_trap_unallocated_columns_being_dealloced)
$__internal_2_$__cuda_sm10x_tcgen05_guardrail_trap_unallocated_columns_being_dealloced:
[----:B------:R-:W-:Y:S05]  /*bf60*/  BPT.TRAP 0x1 ;  /* 0x000000040000795c */ /* 0x000fea0000300000 */
[----:B------:R-:W-:-:S04]  /*bf70*/  HFMA2 R3, -RZ, RZ, 0, 0 ;  /* 0x00000000ff037431 */ /* 0x000fc800000001ff */
[----:B------:R-:W-:Y:S05]  /*bf80*/  RET.REL.NODEC R2 `(_ZN7cutlass13device_kernelINS_4gemm6kernel13GemmUniversalIN4cute5tupleIJiiiiEEENS1_10collective13CollectiveMmaINS1_35MainloopSm100TmaUmmaWarpSpecializedILi7ELi2ELi2ENS5_IJNS4_1CILi1EEESB_SB_EEEEENS5_IJNSA_ILi128EEENSA_ILi256EEENSA_ILi64EEEEEENS_12float_e4m3_tENS5_IJlSB_lEEESI_SJ_NS4_8TiledMMAINS4_8MMA_AtomIJNS4_10MMA_TraitsINS4_19SM100_MMA_F8F6F4_SSEJSI_SI_fSE_SF_NS4_17integral_constantINS4_4UMMA5MajorELSQ_0EEESR_NSO_INSP_7ScaleInELSS_0EEEST_EEEEEENS4_6LayoutISC_NS5_IJNSA_ILi0EEESX_SX_EEEEENS5_IJNS4_10UnderscoreES10_S10_EEEEENS4_13SM90_TMA_LOADENS4_14ComposedLayoutINS4_7SwizzleILi2ELi4ELi3EEENS4_18smem_ptr_flag_bitsILi8EEENSW_INS5_IJNSA_ILi8EEESG_EEENS5_IJSG_SB_EEEEEEEvNS4_8identityES13_S1D_vS1E_EENS_8epilogue10collective18CollectiveEpilogueINS1G_23Sm100TmaWarpSpecializedILi4ELi2ELi64ELb0ELb0EEEJSH_NS5_IJNSW_ISE_SB_EENSW_ISG_SB_EEEEESI_SJ_SI_SJ_NS1G_6fusion15FusionCallbacksIS1K_NS1O_23LinCombPerRowBiasEltActINS1G_6thread4ReLuESI_fSI_SI_fLi16ELNS_15FloatRoundStyleE2EEESH_S1N_JEEENS4_5SM1004TMEM4LOAD26SM100_TMEM_LOAD_32dp32b64xES13_S1D_NS4_39AutoVectorizingCopyWithAssumedAlignmentILi128EEENS4_14SM90_TMA_STOREES1D_S21_S21_EEEvvEEEEvNT_6ParamsE) ;  /* 0xffffff40021c7950 */ /* 0x000fea0003c3ffff */
.L_x_177:
[----:B------:R-:W-:-:S00]  /*bf90*/  BRA `(.L_x_177) ;  /* 0xfffffffc00fc7947 */ /* 0x000fc0000383ffff */
[----:B------:R-:W-:-:S00]  /*bfa0*/  NOP ;  /* 0x0000000000007918 */ /* 0x000fc00000000000 */
        /* <DEDUP_REMOVED lines=13> */
.L_x_178:


//--------------------- .nv.global.init           --------------------------
	.section	.nv.global.init,"aw",@progbits
.nv.global.init:
	.type		$str$27,@object
	.size		$str$27,($str$28 - $str$27)
$str$27:
        /*0000*/ 	.byte	0x28, 0x61, 0x64, 0x64, 0x72, 0x65, 0x73, 0x73, 0x20, 0x26, 0x20, 0x6d, 0x61, 0x73, 0x6b, 0x29
        /*0010*/ 	.byte	0x20, 0x3d, 0x3d, 0x20, 0x30, 0x00
	.type		$str$28,@object
	.size		$str$28,($str$26 - $str$28)
$str$28:
        /*0016*/ 	.byte	0x2f, 0x74, 0x6d, 0x70, 0x2f, 0x63, 0x75, 0x74, 0x6c, 0x61, 0x73, 0x73, 0x5f, 0x73, 0x77, 0x65
        /*0026*/ 	.byte	0x65, 0x70, 0x5f, 0x73, 0x72, 0x63, 0x2f, 0x69, 0x6e, 0x63, 0x6c, 0x75, 0x64, 0x65, 0x2f, 0x63
        /*0036*/ 	.byte	0x75, 0x74, 0x65, 0x2f, 0x70, 0x6f, 0x69, 0x6e, 0x74, 0x65, 0x72, 0x5f, 0x66, 0x6c, 0x61, 0x67
        /*0046*/ 	.byte	0x67, 0x65, 0x64, 0x2e, 0x68, 0x70, 0x70, 0x00
	.type		$str$26,@object
	.size		$str$26,($str$25 - $str$26)
$str$26:
        /*004e*/ 	.byte	0x2f, 0x74, 0x6d, 0x70, 0x2f, 0x63, 0x75, 0x74, 0x6c, 0x61, 0x73, 0x73, 0x5f, 0x73, 0x77, 0x65
        /*005e*/ 	.byte	0x65, 0x70, 0x5f, 0x73, 0x72, 0x63, 0x2f, 0x69, 0x6e, 0x63, 0x6c, 0x75, 0x64, 0x65, 0x2f, 0x63
        /*006e*/ 	.byte	0x75, 0x74, 0x65, 0x2f, 0x61, 0x74, 0x6f, 0x6d, 0x2f, 0x63, 0x6f, 0x70, 0x79, 0x5f, 0x74, 0x72
        /*007e*/ 	.byte	0x61, 0x69, 0x74, 0x73, 0x5f, 0x73, 0x6d, 0x31, 0x30, 0x30, 0x2e, 0x68, 0x70, 0x70, 0x00
	.type		$str$25,@object
	.size		$str$25,(__unnamed_1 - $str$25)
$str$25:
        /*008d*/ 	.byte	0x28, 0x28, 0x75, 0x69, 0x6e, 0x74, 0x33, 0x32, 0x5f, 0x74, 0x28, 0x74, 0x68, 0x72, 0x65, 0x61
        /*009d*/ 	.byte	0x64, 0x49, 0x64, 0x78, 0x2e, 0x78, 0x29, 0x20, 0x2f, 0x20, 0x33, 0x32, 0x29, 0x20, 0x25, 0x20
        /*00ad*/ 	.byte	0x34, 0x29, 0x20, 0x3d, 0x3d, 0x20, 0x28, 0x28, 0x28, 0x74, 0x6d, 0x65, 0x6d, 0x5f, 0x61, 0x64
        /*00bd*/ 	.byte	0x64, 0x72, 0x20, 0x3e, 0x3e, 0x20, 0x31, 0x36, 0x29, 0x20, 0x2f, 0x20, 0x33, 0x32, 0x29, 0x20
        /*00cd*/ 	.byte	0x25, 0x20, 0x34, 0x29, 0x00
	.type		__unnamed_1,@object
	.size		__unnamed_1,(__unnamed_2 - __unnamed_1)
__unnamed_1:
        /*00d2*/ 	.byte	0x61, 0x75, 0x74, 0x6f, 0x20, 0x63, 0x75, 0x74, 0x65, 0x3a, 0x3a, 0x61, 0x73, 0x5f, 0x70, 0x6f
        /* <DEDUP_REMOVED lines=24> */
        /*0262*/ 	.byte	0x43, 0x3c, 0x38, 0x31, 0x39, 0x32, 0x3e, 0x3e, 0x3e, 0x3e, 0x5d, 0x00
	.type		__unnamed_2,@object
	.size		__unnamed_2,(__unnamed_3 - __unnamed_2)
__unnamed_2:
        /* <DEDUP_REMOVED lines=26> */
	.type		__unnamed_3,@object
	.size		__unnamed_3,(.L_3 - __unnamed_3)
__unnamed_3:
        /* <DEDUP_REMOVED lines=42> */
        /*06aa*/ 	.byte	0x3e, 0x3e, 0x3e, 0x3e, 0x5d, 0x00
.L_3:


//--------------------- .nv.shared._ZN7cutlass13device_kernelINS_4gemm6kernel13GemmUniversalIN4cute5tupleIJiiiiEEENS1_10collective13CollectiveMmaINS1_35MainloopSm100TmaUmmaWarpSpecializedILi7ELi2ELi2ENS5_IJNS4_1CILi1EEESB_SB_EEEEENS5_IJNSA_ILi128EEENSA_ILi256EEENSA_ILi64EEEEEENS_12float_e4m3_tENS5_IJlSB_lEEESI_SJ_NS4_8TiledMMAINS4_8MMA_AtomIJNS4_10MMA_TraitsINS4_19SM100_MMA_F8F6F4_SSEJSI_SI_fSE_SF_NS4_17integral_constantINS4_4UMMA5MajorELSQ_0EEESR_NSO_INSP_7ScaleInELSS_0EEEST_EEEEEENS4_6LayoutISC_NS5_IJNSA_ILi0EEESX_SX_EEEEENS5_IJNS4_10UnderscoreES10_S10_EEEEENS4_13SM90_TMA_LOADENS4_14ComposedLayoutINS4_7SwizzleILi2ELi4ELi3EEENS4_18smem_ptr_flag_bitsILi8EEENSW_INS5_IJNSA_ILi8EEESG_EEENS5_IJSG_SB_EEEEEEEvNS4_8identityES13_S1D_vS1E_EENS_8epilogue10collective18CollectiveEpilogueINS1G_23Sm100TmaWarpSpecializedILi4ELi2ELi64ELb0ELb0EEEJSH_NS5_IJNSW_ISE_SB_EENSW_ISG_SB_EEEEESI_SJ_SI_SJ_NS1G_6fusion15FusionCallbacksIS1K_NS1O_23LinCombPerRowBiasEltActINS1G_6thread4ReLuESI_fSI_SI_fLi16ELNS_15FloatRoundStyleE2EEESH_S1N_JEEENS4_5SM1004TMEM4LOAD26SM100_TMEM_LOAD_32dp32b64xES13_S1D_NS4_39AutoVectorizingCopyWithAssumedAlignmentILi128EEENS4_14SM90_TMA_STOREES1D_S21_S21_EEEvvEEEEvNT_6ParamsE --------------------------
	.section	.nv.shared._ZN7cutlass13device_kernelINS_4gemm6kernel13GemmUniversalIN4cute5tupleIJiiiiEEENS1_10collective13CollectiveMmaINS1_35MainloopSm100TmaUmmaWarpSpecializedILi7ELi2ELi2ENS5_IJNS4_1CILi1EEESB_SB_EEEEENS5_IJNSA_ILi128EEENSA_ILi256EEENSA_ILi64EEEEEENS_12float_e4m3_tENS5_IJlSB_lEEESI_SJ_NS4_8TiledMMAINS4_8MMA_AtomIJNS4_10MMA_TraitsINS4_19SM100_MMA_F8F6F4_SSEJSI_SI_fSE_SF_NS4_17integral_constantINS4_4UMMA5MajorELSQ_0EEESR_NSO_INSP_7ScaleInELSS_0EEEST_EEEEEENS4_6LayoutISC_NS5_IJNSA_ILi0EEESX_SX_EEEEENS5_IJNS4_10UnderscoreES10_S10_EEEEENS4_13SM90_TMA_LOADENS4_14ComposedLayoutINS4_7SwizzleILi2ELi4ELi3EEENS4_18smem_ptr_flag_bitsILi8EEENSW_INS5_IJNSA_ILi8EEESG_EEENS5_IJSG_SB_EEEEEEEvNS4_8identityES13_S1D_vS1E_EENS_8epilogue10collective18CollectiveEpilogueINS1G_23Sm100TmaWarpSpecializedILi4ELi2ELi64ELb0ELb0EEEJSH_NS5_IJNSW_ISE_SB_EENSW_ISG_SB_EEEEESI_SJ_SI_SJ_NS1G_6fusion15FusionCallbacksIS1K_NS1O_23LinCombPerRowBiasEltActINS1G_6thread4ReLuESI_fSI_SI_fLi16ELNS_15FloatRoundStyleE2EEESH_S1N_JEEENS4_5SM1004TMEM4LOAD26SM100_TMEM_LOAD_32dp32b64xES13_S1D_NS4_39AutoVectorizingCopyWithAssumedAlignmentILi128EEENS4_14SM90_TMA_STOREES1D_S21_S21_EEEvvEEEEvNT_6ParamsE,"aw",@nobits
	.sectionflags	@""
	.align	16
	.zero		1024


//--------------------- .nv.shared.reserved.0     --------------------------
	.section	.nv.shared.reserved.0,"aw",@nobits
	.weak		__nv_reservedSMEM_offset_0_alias
	.size		__nv_reservedSMEM_offset_0_alias, 0, 64
	.other		__nv_reservedSMEM_offset_0_alias,@"STO_CUDA_RESERVED_SHARED STV_DEFAULT"
__nv_reservedSMEM_offset_0_alias:
	.zero		0
.nv.shared.reserved.0:
	.zero		64
	.weak		__nv_reservedSMEM_tcgen05_partition
	.type		__nv_reservedSMEM_tcgen05_partition,@object
	.size		__nv_reservedSMEM_tcgen05_partition,(.L_0 - __nv_reservedSMEM_tcgen05_partition)
__nv_reservedSMEM_tcgen05_partition:
	.zero		32
.L_0:


//--------------------- .nv.global                --------------------------
	.section	.nv.global,"aw",@nobits
.nv.global:
	.type		_ZN39_INTERNAL_7dffc570_4_k_cu_5ef74ffe_29504cute1_E,@object
	.size		_ZN39_INTERNAL_7dffc570_4_k_cu_5ef74ffe_29504cute1_E,(_ZN39_INTERNAL_7dffc570_4_k_cu_5ef74ffe_29504cuda3std3__45__cpo6cbeginE - _ZN39_INTERNAL_7dffc570_4_k_cu_5ef74ffe_29504cute1_E)
_ZN39_INTERNAL_7dffc570_4_k_cu_5ef74ffe_29504cute1_E:
	.zero		1
	.type		_ZN39_INTERNAL_7dffc570_4_k_cu_5ef74ffe_29504cuda3std3__45__cpo6cbeginE,@object
	.size		_ZN39_INTERNAL_7dffc570_4_k_cu_5ef74ffe_29504cuda3std3__45__cpo6cbeginE,(_ZN39_INTERNAL_7dffc570_4_k_cu_5ef74ffe_29504cuda3std3__48in_placeE - _ZN39_INTERNAL_7dffc570_4_k_cu_5ef74ffe_29504cuda3std3__45__cpo6cbeginE)
_ZN39_INTERNAL_7dffc570_4_k_cu_5ef74ffe_29504cuda3std3__45__cpo6cbeginE:
	.zero		1
	.type		_ZN39_INTERNAL_7dffc570_4_k_cu_5ef74ffe_29504cuda3std3__48in_placeE,@object
	.size		_ZN39_INTERNAL_7dffc570_4_k_cu_5ef74ffe_29504cuda3std3__48in_placeE,(_ZN39_INTERNAL_7dffc570_4_k_cu_5ef74ffe_29504cuda3std6ranges3__45__cpo9iter_moveE - _ZN39_INTERNAL_7dffc570_4_k_cu_5ef74ffe_29504cuda3std3__48in_placeE)
_ZN39_INTERNAL_7dffc570_4_k_cu_5ef74ffe_29504cuda3std3__48in_placeE:
	.zero		1
	.type		_ZN39_INTERNAL_7dffc570_4_k_cu_5ef74ffe_29504cuda3std6ranges3__45__cpo9iter_moveE,@object
	.size		_ZN39_INTERNAL_7dffc570_4_k_cu_5ef74ffe_29504cuda3std6ranges3__45__cpo9iter_moveE,(_ZN39_INTERNAL_7dffc570_4_k_cu_5ef74ffe_29504cuda3std3__45__cpo5beginE - _ZN39_INTERNAL_7dffc570_4_k_cu_5ef74ffe_29504cuda3std6ranges3__45__cpo9iter_moveE)
_ZN39_INTERNAL_7dffc570_4_k_cu_5ef74ffe_29504cuda3std6ranges3__45__cpo9iter_moveE:
	.zero		1
	.type		_ZN39_INTERNAL_7dffc570_4_k_cu_5ef74ffe_29504cuda3std3__45__cpo5beginE,@object
	.size		_ZN39_INTERNAL_7dffc570_4_k_cu_5ef74ffe_29504cuda3std3__45__cpo5beginE,(_ZN39_INTERNAL_7dffc570_4_k_cu_5ef74ffe_29504cuda3std3__441_GLOBAL__N__7dffc570_4_k_cu_5ef74ffe_29506ignoreE - _ZN39_INTERNAL_7dffc570_4_k_cu_5ef74ffe_29504cuda3std3__45__cpo5beginE)
_ZN39_INTERNAL_7dffc570_4_k_cu_5ef74ffe_29504cuda3std3__45__cpo5beginE:
	.zero		1
	.type		_ZN39_INTERNAL_7dffc570_4_k_cu_5ef74ffe_29504cuda3std3__441_GLOBAL__N__7dffc570_4_k_cu_5ef74ffe_29506ignoreE,@object
	.size		_ZN39_INTERNAL_7dffc570_4_k_cu_5ef74ffe_29504cuda3std3__441_GLOBAL__N__7dffc570_4_k_cu_5ef74ffe_29506ignoreE,(_ZN39_INTERNAL_7dffc570_4_k_cu_5ef74ffe_29504cute7productE - _ZN39_INTERNAL_7dffc570_4_k_cu_5ef74ffe_29504cuda3std3__441_GLOBAL__N__7dffc570_4_k_cu_5ef74ffe_29506ignoreE)
_ZN39_INTERNAL_7dffc570_4_k_cu_5ef74ffe_29504cuda3std3__441_GLOBAL__N__7dffc570_4_k_cu_5ef74ffe_29506ignoreE:
	.zero		1
	.type		_ZN39_INTERNAL_7dffc570_4_k_cu_5ef74ffe_29504cute7productE,@object
	.size		_ZN39_INTERNAL_7dffc570_4_k_cu_5ef74ffe_29504cute7productE,(_ZN39_INTERNAL_7dffc570_4_k_cu_5ef74ffe_29504cuda3std3__45__cpo3endE - _ZN39_INTERNAL_7dffc570_4_k_cu_5ef74ffe_29504cute7productE)
_ZN39_INTERNAL_7dffc570_4_k_cu_5ef74ffe_29504cute7productE:
	.zero		1
	.type		_ZN39_INTERNAL_7dffc570_4_k_cu_5ef74ffe_29504cuda3std3__45__cpo3endE,@object
	.size		_ZN39_INTERNAL_7dffc570_4_k_cu_5ef74ffe_29504cuda3std3__45__cpo3endE,(_ZN39_INTERNAL_7dffc570_4_k_cu_5ef74ffe_29504cuda3std3__419piecewise_constructE - _ZN39_INTERNAL_7dffc570_4_k_cu_5ef74ffe_29504cuda3std3__45__cpo3endE)
_ZN39_INTERNAL_7dffc570_4_k_cu_5ef74ffe_29504cuda3std3__45__cpo3endE:
	.zero		1
	.type		_ZN39_INTERNAL_7dffc570_4_k_cu_5ef74ffe_29504cuda3std3__419piecewise_constructE,@object
	.size		_ZN39_INTERNAL_7dffc570_4_k_cu_5ef74ffe_29504cuda3std3__419piecewise_constructE,(_ZN39_INTERNAL_7dffc570_4_k_cu_5ef74ffe_29504cuda3std3__45__cpo4cendE - _ZN39_INTERNAL_7dffc570_4_k_cu_5ef74ffe_29504cuda3std3__419piecewise_constructE)
_ZN39_INTERNAL_7dffc570_4_k_cu_5ef74ffe_29504cuda3std3__419piecewise_constructE:
	.zero		1
	.type		_ZN39_INTERNAL_7dffc570_4_k_cu_5ef74ffe_29504cuda3std3__45__cpo4cendE,@object
	.size		_ZN39_INTERNAL_7dffc570_4_k_cu_5ef74ffe_29504cuda3std3__45__cpo4cendE,(_ZN39_INTERNAL_7dffc570_4_k_cu_5ef74ffe_29504cuda3std6ranges3__45__cpo4swapE - _ZN39_INTERNAL_7dffc570_4_k_cu_5ef74ffe_29504cuda3std3__45__cpo4cendE)
_ZN39_INTERNAL_7dffc570_4_k_cu_5ef74ffe_29504cuda3std3__45__cpo4cendE:
	.zero		1
	.type		_ZN39_INTERNAL_7dffc570_4_k_cu_5ef74ffe_29504cuda3std6ranges3__45__cpo4swapE,@object
	.size		_ZN39_INTERNAL_7dffc570_4_k_cu_5ef74ffe_29504cuda3std6ranges3__45__cpo4swapE,(.L_11 - _ZN39_INTERNAL_7dffc570_4_k_cu_5ef74ffe_29504cuda3std6ranges3__45__cpo4swapE)
_ZN39_INTERNAL_7dffc570_4_k_cu_5ef74ffe_29504cuda3std6ranges3__45__cpo4swapE:
	.zero		1
.L_11:


//--------------------- .nv.constant0._ZN7cutlass13device_kernelINS_4gemm6kernel13GemmUniversalIN4cute5tupleIJiiiiEEENS1_10collective13CollectiveMmaINS1_35MainloopSm100TmaUmmaWarpSpecializedILi7ELi2ELi2ENS5_IJNS4_1CILi1EEESB_SB_EEEEENS5_IJNSA_ILi128EEENSA_ILi256EEENSA_ILi64EEEEEENS_12float_e4m3_tENS5_IJlSB_lEEESI_SJ_NS4_8TiledMMAINS4_8MMA_AtomIJNS4_10MMA_TraitsINS4_19SM100_MMA_F8F6F4_SSEJSI_SI_fSE_SF_NS4_17integral_constantINS4_4UMMA5MajorELSQ_0EEESR_NSO_INSP_7ScaleInELSS_0EEEST_EEEEEENS4_6LayoutISC_NS5_IJNSA_ILi0EEESX_SX_EEEEENS5_IJNS4_10UnderscoreES10_S10_EEEEENS4_13SM90_TMA_LOADENS4_14ComposedLayoutINS4_7SwizzleILi2ELi4ELi3EEENS4_18smem_ptr_flag_bitsILi8EEENSW_INS5_IJNSA_ILi8EEESG_EEENS5_IJSG_SB_EEEEEEEvNS4_8identityES13_S1D_vS1E_EENS_8epilogue10collective18CollectiveEpilogueINS1G_23Sm100TmaWarpSpecializedILi4ELi2ELi64ELb0ELb0EEEJSH_NS5_IJNSW_ISE_SB_EENSW_ISG_SB_EEEEESI_SJ_SI_SJ_NS1G_6fusion15FusionCallbacksIS1K_NS1O_23LinCombPerRowBiasEltActINS1G_6thread4ReLuESI_fSI_SI_fLi16ELNS_15FloatRoundStyleE2EEESH_S1N_JEEENS4_5SM1004TMEM4LOAD26SM100_TMEM_LOAD_32dp32b64xES13_S1D_NS4_39AutoVectorizingCopyWithAssumedAlignmentILi128EEENS4_14SM90_TMA_STOREES1D_S21_S21_EEEvvEEEEvNT_6ParamsE --------------------------
	.section	.nv.constant0._ZN7cutlass13device_kernelINS_4gemm6kernel13GemmUniversalIN4cute5tupleIJiiiiEEENS1_10collective13CollectiveMmaINS1_35MainloopSm100TmaUmmaWarpSpecializedILi7ELi2ELi2ENS5_IJNS4_1CILi1EEESB_SB_EEEEENS5_IJNSA_ILi128EEENSA_ILi256EEENSA_ILi64EEEEEENS_12float_e4m3_tENS5_IJlSB_lEEESI_SJ_NS4_8TiledMMAINS4_8MMA_AtomIJNS4_10MMA_TraitsINS4_19SM100_MMA_F8F6F4_SSEJSI_SI_fSE_SF_NS4_17integral_constantINS4_4UMMA5MajorELSQ_0EEESR_NSO_INSP_7ScaleInELSS_0EEEST_EEEEEENS4_6LayoutISC_NS5_IJNSA_ILi0EEESX_SX_EEEEENS5_IJNS4_10UnderscoreES10_S10_EEEEENS4_13SM90_TMA_LOADENS4_14ComposedLayoutINS4_7SwizzleILi2ELi4ELi3EEENS4_18smem_ptr_flag_bitsILi8EEENSW_INS5_IJNSA_ILi8EEESG_EEENS5_IJSG_SB_EEEEEEEvNS4_8identityES13_S1D_vS1E_EENS_8epilogue10collective18CollectiveEpilogueINS1G_23Sm100TmaWarpSpecializedILi4ELi2ELi64ELb0ELb0EEEJSH_NS5_IJNSW_ISE_SB_EENSW_ISG_SB_EEEEESI_SJ_SI_SJ_NS1G_6fusion15FusionCallbacksIS1K_NS1O_23LinCombPerRowBiasEltActINS1G_6thread4ReLuESI_fSI_SI_fLi16ELNS_15FloatRoundStyleE2EEESH_S1N_JEEENS4_5SM1004TMEM4LOAD26SM100_TMEM_LOAD_32dp32b64xES13_S1D_NS4_39AutoVectorizingCopyWithAssumedAlignmentILi128EEENS4_14SM90_TMA_STOREES1D_S21_S21_EEEvvEEEEvNT_6ParamsE,"a",@progbits
	.sectionflags	@""
	.align	4
.nv.constant0._ZN7cutlass13device_kernelINS_4gemm6kernel13GemmUniversalIN4cute5tupleIJiiiiEEENS1_10collective13CollectiveMmaINS1_35MainloopSm100TmaUmmaWarpSpecializedILi7ELi2ELi2ENS5_IJNS4_1CILi1EEESB_SB_EEEEENS5_IJNSA_ILi128EEENSA_ILi256EEENSA_ILi64EEEEEENS_12float_e4m3_tENS5_IJlSB_lEEESI_SJ_NS4_8TiledMMAINS4_8MMA_AtomIJNS4_10MMA_TraitsINS4_19SM100_MMA_F8F6F4_SSEJSI_SI_fSE_SF_NS4_17integral_constantINS4_4UMMA5MajorELSQ_0EEESR_NSO_INSP_7ScaleInELSS_0EEEST_EEEEEENS4_6LayoutISC_NS5_IJNSA_ILi0EEESX_SX_EEEEENS5_IJNS4_10UnderscoreES10_S10_EEEEENS4_13SM90_TMA_LOADENS4_14ComposedLayoutINS4_7SwizzleILi2ELi4ELi3EEENS4_18smem_ptr_flag_bitsILi8EEENSW_INS5_IJNSA_ILi8EEESG_EEENS5_IJSG_SB_EEEEEEEvNS4_8identityES13_S1D_vS1E_EENS_8epilogue10collective18CollectiveEpilogueINS1G_23Sm100TmaWarpSpecializedILi4ELi2ELi64ELb0ELb0EEEJSH_NS5_IJNSW_ISE_SB_EENSW_ISG_SB_EEEEESI_SJ_SI_SJ_NS1G_6fusion15FusionCallbacksIS1K_NS1O_23LinCombPerRowBiasEltActINS1G_6thread4ReLuESI_fSI_SI_fLi16ELNS_15FloatRoundStyleE2EEESH_S1N_JEEENS4_5SM1004TMEM4LOAD26SM100_TMEM_LOAD_32dp32b64xES13_S1D_NS4_39AutoVectorizingCopyWithAssumedAlignmentILi128EEENS4_14SM90_TMA_STOREES1D_S21_S21_EEEvvEEEEvNT_6ParamsE:
	.zero		2944


//--------------------- SYMBOLS --------------------------

	.type		.nv.reservedSmem.offset0,@object
	.size		.nv.reservedSmem.offset0,0x4
	.type		.nv.reservedSmem.cap,@object
	.size		.nv.reservedSmem.cap,0x4
	.type		__assertfail,@function
